//
// Generated by NVIDIA NVVM Compiler
//
// Compiler Build ID: CL-36424714
// Cuda compilation tools, release 13.0, V13.0.88
// Based on NVVM 20.0.0
//

.version 9.0
.target sm_100
.address_size 64

	// .globl	_Z12secondKernelPhPfS0_S0_S0_S0_iiiiff

.visible .entry _Z12secondKernelPhPfS0_S0_S0_S0_iiiiff(
	.param .u64 .ptr .align 1 _Z12secondKernelPhPfS0_S0_S0_S0_iiiiff_param_0,
	.param .u64 .ptr .align 1 _Z12secondKernelPhPfS0_S0_S0_S0_iiiiff_param_1,
	.param .u64 .ptr .align 1 _Z12secondKernelPhPfS0_S0_S0_S0_iiiiff_param_2,
	.param .u64 .ptr .align 1 _Z12secondKernelPhPfS0_S0_S0_S0_iiiiff_param_3,
	.param .u64 .ptr .align 1 _Z12secondKernelPhPfS0_S0_S0_S0_iiiiff_param_4,
	.param .u64 .ptr .align 1 _Z12secondKernelPhPfS0_S0_S0_S0_iiiiff_param_5,
	.param .u32 _Z12secondKernelPhPfS0_S0_S0_S0_iiiiff_param_6,
	.param .u32 _Z12secondKernelPhPfS0_S0_S0_S0_iiiiff_param_7,
	.param .u32 _Z12secondKernelPhPfS0_S0_S0_S0_iiiiff_param_8,
	.param .u32 _Z12secondKernelPhPfS0_S0_S0_S0_iiiiff_param_9,
	.param .f32 _Z12secondKernelPhPfS0_S0_S0_S0_iiiiff_param_10,
	.param .f32 _Z12secondKernelPhPfS0_S0_S0_S0_iiiiff_param_11
)
{
	.reg .pred 	%p<20>;
	.reg .b16 	%rs<169>;
	.reg .b32 	%r<83>;
	.reg .b32 	%f<175>;
	.reg .b64 	%rd<214>;

	ld.param.u64 	%rd99, [_Z12secondKernelPhPfS0_S0_S0_S0_iiiiff_param_0];
	ld.param.u64 	%rd100, [_Z12secondKernelPhPfS0_S0_S0_S0_iiiiff_param_1];
	ld.param.u64 	%rd101, [_Z12secondKernelPhPfS0_S0_S0_S0_iiiiff_param_2];
	ld.param.u64 	%rd102, [_Z12secondKernelPhPfS0_S0_S0_S0_iiiiff_param_3];
	ld.param.u64 	%rd103, [_Z12secondKernelPhPfS0_S0_S0_S0_iiiiff_param_4];
	ld.param.u64 	%rd104, [_Z12secondKernelPhPfS0_S0_S0_S0_iiiiff_param_5];
	ld.param.u32 	%r15, [_Z12secondKernelPhPfS0_S0_S0_S0_iiiiff_param_6];
	ld.param.u32 	%r16, [_Z12secondKernelPhPfS0_S0_S0_S0_iiiiff_param_7];
	ld.param.u32 	%r17, [_Z12secondKernelPhPfS0_S0_S0_S0_iiiiff_param_8];
	ld.param.u32 	%r18, [_Z12secondKernelPhPfS0_S0_S0_S0_iiiiff_param_9];
	ld.param.f32 	%f2, [_Z12secondKernelPhPfS0_S0_S0_S0_iiiiff_param_10];
	ld.param.f32 	%f3, [_Z12secondKernelPhPfS0_S0_S0_S0_iiiiff_param_11];
	cvta.to.global.u64 	%rd1, %rd104;
	mov.u32 	%r19, %ctaid.x;
	mov.u32 	%r20, %ntid.x;
	mov.u32 	%r21, %tid.x;
	mad.lo.s32 	%r1, %r19, %r20, %r21;
	setp.ge.s32 	%p1, %r1, %r15;
	@%p1 bra 	$L__BB0_27;
	cvta.to.global.u64 	%rd105, %rd99;
	cvta.to.global.u64 	%rd106, %rd102;
	cvta.to.global.u64 	%rd107, %rd103;
	cvta.to.global.u64 	%rd108, %rd100;
	cvta.to.global.u64 	%rd109, %rd101;
	mul.lo.s32 	%r22, %r1, 3;
	cvt.s64.s32 	%rd110, %r22;
	add.s64 	%rd205, %rd105, %rd110;
	add.s32 	%r23, %r18, %r22;
	cvt.s64.s32 	%rd111, %r18;
	add.s64 	%rd204, %rd205, %rd111;
	mul.wide.s32 	%rd112, %r23, 4;
	add.s64 	%rd181, %rd108, %rd112;
	mul.wide.s32 	%rd113, %r22, 4;
	add.s64 	%rd182, %rd109, %rd113;
	mul.wide.s32 	%rd114, %r18, 4;
	add.s64 	%rd183, %rd182, %rd114;
	add.s32 	%r24, %r15, %r1;
	mul.wide.s32 	%rd115, %r24, 4;
	add.s64 	%rd206, %rd106, %rd115;
	mul.wide.s32 	%rd116, %r1, 4;
	add.s64 	%rd207, %rd107, %rd116;
	setp.lt.s32 	%p2, %r16, 2;
	@%p2 bra 	$L__BB0_27;
	mul.wide.s32 	%rd117, %r15, 4;
	add.s64 	%rd208, %rd207, %rd117;
	setp.lt.s32 	%p3, %r17, 1;
	@%p3 bra 	$L__BB0_19;
	and.b32  	%r2, %r17, 15;
	and.b32  	%r3, %r17, 7;
	and.b32  	%r4, %r17, 3;
	mov.b32 	%r80, 1;
$L__BB0_4:
	setp.lt.u32 	%p10, %r17, 16;
	ld.global.u8 	%rs148, [%rd204];
	ld.global.u8 	%rs150, [%rd205];
	min.u16 	%rs152, %rs148, %rs150;
	max.u16 	%rs153, %rs148, %rs150;
	sub.s16 	%rs154, %rs153, %rs152;
	ld.global.u8 	%rs155, [%rd204+1];
	ld.global.u8 	%rs157, [%rd205+1];
	min.u16 	%rs159, %rs155, %rs157;
	max.u16 	%rs160, %rs155, %rs157;
	sub.s16 	%rs161, %rs160, %rs159;
	cvt.u32.u16 	%r71, %rs161;
	ld.global.u8 	%rs162, [%rd204+2];
	ld.global.u8 	%rs164, [%rd205+2];
	min.u16 	%rs166, %rs162, %rs164;
	max.u16 	%rs167, %rs162, %rs164;
	sub.s16 	%rs168, %rs167, %rs166;
	cvt.u32.u16 	%r72, %rs168;
	mul.wide.u16 	%r73, %rs154, 2;
	add.s32 	%r74, %r71, %r73;
	add.s32 	%r75, %r74, %r72;
	and.b32  	%r76, %r75, 8188;
	cvt.u64.u32 	%rd157, %r76;
	add.s64 	%rd158, %rd1, %rd157;
	ld.global.f32 	%f46, [%rd158];
	mul.f32 	%f1, %f2, %f46;
	@%p10 bra 	$L__BB0_8;
	and.b32  	%r77, %r17, 2147483632;
	neg.s32 	%r81, %r77;
$L__BB0_6:
	.pragma "nounroll";
	ld.global.f32 	%f47, [%rd181];
	ld.global.f32 	%f48, [%rd182];
	mul.f32 	%f49, %f1, %f48;
	fma.rn.f32 	%f50, %f3, %f47, %f49;
	st.global.f32 	[%rd183], %f50;
	ld.global.f32 	%f51, [%rd181+4];
	ld.global.f32 	%f52, [%rd182+4];
	mul.f32 	%f53, %f1, %f52;
	fma.rn.f32 	%f54, %f3, %f51, %f53;
	st.global.f32 	[%rd183+4], %f54;
	ld.global.f32 	%f55, [%rd181+8];
	ld.global.f32 	%f56, [%rd182+8];
	mul.f32 	%f57, %f1, %f56;
	fma.rn.f32 	%f58, %f3, %f55, %f57;
	st.global.f32 	[%rd183+8], %f58;
	ld.global.f32 	%f59, [%rd181+12];
	ld.global.f32 	%f60, [%rd182+12];
	mul.f32 	%f61, %f1, %f60;
	fma.rn.f32 	%f62, %f3, %f59, %f61;
	st.global.f32 	[%rd183+12], %f62;
	ld.global.f32 	%f63, [%rd181+16];
	ld.global.f32 	%f64, [%rd182+16];
	mul.f32 	%f65, %f1, %f64;
	fma.rn.f32 	%f66, %f3, %f63, %f65;
	st.global.f32 	[%rd183+16], %f66;
	ld.global.f32 	%f67, [%rd181+20];
	ld.global.f32 	%f68, [%rd182+20];
	mul.f32 	%f69, %f1, %f68;
	fma.rn.f32 	%f70, %f3, %f67, %f69;
	st.global.f32 	[%rd183+20], %f70;
	ld.global.f32 	%f71, [%rd181+24];
	ld.global.f32 	%f72, [%rd182+24];
	mul.f32 	%f73, %f1, %f72;
	fma.rn.f32 	%f74, %f3, %f71, %f73;
	st.global.f32 	[%rd183+24], %f74;
	ld.global.f32 	%f75, [%rd181+28];
	ld.global.f32 	%f76, [%rd182+28];
	mul.f32 	%f77, %f1, %f76;
	fma.rn.f32 	%f78, %f3, %f75, %f77;
	st.global.f32 	[%rd183+28], %f78;
	ld.global.f32 	%f79, [%rd181+32];
	ld.global.f32 	%f80, [%rd182+32];
	mul.f32 	%f81, %f1, %f80;
	fma.rn.f32 	%f82, %f3, %f79, %f81;
	st.global.f32 	[%rd183+32], %f82;
	ld.global.f32 	%f83, [%rd181+36];
	ld.global.f32 	%f84, [%rd182+36];
	mul.f32 	%f85, %f1, %f84;
	fma.rn.f32 	%f86, %f3, %f83, %f85;
	st.global.f32 	[%rd183+36], %f86;
	ld.global.f32 	%f87, [%rd181+40];
	ld.global.f32 	%f88, [%rd182+40];
	mul.f32 	%f89, %f1, %f88;
	fma.rn.f32 	%f90, %f3, %f87, %f89;
	st.global.f32 	[%rd183+40], %f90;
	ld.global.f32 	%f91, [%rd181+44];
	ld.global.f32 	%f92, [%rd182+44];
	mul.f32 	%f93, %f1, %f92;
	fma.rn.f32 	%f94, %f3, %f91, %f93;
	st.global.f32 	[%rd183+44], %f94;
	ld.global.f32 	%f95, [%rd181+48];
	ld.global.f32 	%f96, [%rd182+48];
	mul.f32 	%f97, %f1, %f96;
	fma.rn.f32 	%f98, %f3, %f95, %f97;
	st.global.f32 	[%rd183+48], %f98;
	ld.global.f32 	%f99, [%rd181+52];
	ld.global.f32 	%f100, [%rd182+52];
	mul.f32 	%f101, %f1, %f100;
	fma.rn.f32 	%f102, %f3, %f99, %f101;
	st.global.f32 	[%rd183+52], %f102;
	ld.global.f32 	%f103, [%rd181+56];
	ld.global.f32 	%f104, [%rd182+56];
	mul.f32 	%f105, %f1, %f104;
	fma.rn.f32 	%f106, %f3, %f103, %f105;
	st.global.f32 	[%rd183+56], %f106;
	add.s64 	%rd21, %rd181, 64;
	ld.global.f32 	%f107, [%rd181+60];
	add.s64 	%rd22, %rd182, 64;
	ld.global.f32 	%f108, [%rd182+60];
	mul.f32 	%f109, %f1, %f108;
	fma.rn.f32 	%f110, %f3, %f107, %f109;
	add.s64 	%rd23, %rd183, 64;
	st.global.f32 	[%rd183+60], %f110;
	add.s32 	%r81, %r81, 16;
	setp.ne.s32 	%p11, %r81, 0;
	mov.u64 	%rd181, %rd21;
	mov.u64 	%rd182, %rd22;
	mov.u64 	%rd183, %rd23;
	@%p11 bra 	$L__BB0_6;
	add.s64 	%rd196, %rd21, -4;
	add.s64 	%rd198, %rd23, -4;
	add.s64 	%rd197, %rd22, -4;
	mov.u64 	%rd181, %rd21;
	mov.u64 	%rd182, %rd22;
	mov.u64 	%rd183, %rd23;
$L__BB0_8:
	setp.eq.s32 	%p12, %r2, 0;
	@%p12 bra 	$L__BB0_18;
	add.s32 	%r78, %r2, -1;
	setp.lt.u32 	%p13, %r78, 7;
	@%p13 bra 	$L__BB0_11;
	ld.global.f32 	%f111, [%rd181];
	ld.global.f32 	%f112, [%rd182];
	mul.f32 	%f113, %f1, %f112;
	fma.rn.f32 	%f114, %f3, %f111, %f113;
	st.global.f32 	[%rd183], %f114;
	ld.global.f32 	%f115, [%rd181+4];
	ld.global.f32 	%f116, [%rd182+4];
	mul.f32 	%f117, %f1, %f116;
	fma.rn.f32 	%f118, %f3, %f115, %f117;
	st.global.f32 	[%rd183+4], %f118;
	ld.global.f32 	%f119, [%rd181+8];
	ld.global.f32 	%f120, [%rd182+8];
	mul.f32 	%f121, %f1, %f120;
	fma.rn.f32 	%f122, %f3, %f119, %f121;
	st.global.f32 	[%rd183+8], %f122;
	ld.global.f32 	%f123, [%rd181+12];
	ld.global.f32 	%f124, [%rd182+12];
	mul.f32 	%f125, %f1, %f124;
	fma.rn.f32 	%f126, %f3, %f123, %f125;
	st.global.f32 	[%rd183+12], %f126;
	ld.global.f32 	%f127, [%rd181+16];
	ld.global.f32 	%f128, [%rd182+16];
	mul.f32 	%f129, %f1, %f128;
	fma.rn.f32 	%f130, %f3, %f127, %f129;
	st.global.f32 	[%rd183+16], %f130;
	ld.global.f32 	%f131, [%rd181+20];
	ld.global.f32 	%f132, [%rd182+20];
	mul.f32 	%f133, %f1, %f132;
	fma.rn.f32 	%f134, %f3, %f131, %f133;
	st.global.f32 	[%rd183+20], %f134;
	add.s64 	%rd196, %rd181, 28;
	ld.global.f32 	%f135, [%rd181+24];
	add.s64 	%rd197, %rd182, 28;
	ld.global.f32 	%f136, [%rd182+24];
	mul.f32 	%f137, %f1, %f136;
	fma.rn.f32 	%f138, %f3, %f135, %f137;
	add.s64 	%rd198, %rd183, 28;
	st.global.f32 	[%rd183+24], %f138;
	ld.global.f32 	%f139, [%rd181+28];
	ld.global.f32 	%f140, [%rd182+28];
	mul.f32 	%f141, %f1, %f140;
	fma.rn.f32 	%f142, %f3, %f139, %f141;
	st.global.f32 	[%rd183+28], %f142;
	add.s64 	%rd183, %rd183, 32;
	add.s64 	%rd182, %rd182, 32;
	add.s64 	%rd181, %rd181, 32;
$L__BB0_11:
	setp.eq.s32 	%p14, %r3, 0;
	@%p14 bra 	$L__BB0_18;
	add.s32 	%r79, %r3, -1;
	setp.lt.u32 	%p15, %r79, 3;
	@%p15 bra 	$L__BB0_14;
	ld.global.f32 	%f143, [%rd181];
	ld.global.f32 	%f144, [%rd182];
	mul.f32 	%f145, %f1, %f144;
	fma.rn.f32 	%f146, %f3, %f143, %f145;
	st.global.f32 	[%rd183], %f146;
	ld.global.f32 	%f147, [%rd181+4];
	ld.global.f32 	%f148, [%rd182+4];
	mul.f32 	%f149, %f1, %f148;
	fma.rn.f32 	%f150, %f3, %f147, %f149;
	st.global.f32 	[%rd183+4], %f150;
	add.s64 	%rd196, %rd181, 12;
	ld.global.f32 	%f151, [%rd181+8];
	add.s64 	%rd197, %rd182, 12;
	ld.global.f32 	%f152, [%rd182+8];
	mul.f32 	%f153, %f1, %f152;
	fma.rn.f32 	%f154, %f3, %f151, %f153;
	add.s64 	%rd198, %rd183, 12;
	st.global.f32 	[%rd183+8], %f154;
	ld.global.f32 	%f155, [%rd181+12];
	ld.global.f32 	%f156, [%rd182+12];
	mul.f32 	%f157, %f1, %f156;
	fma.rn.f32 	%f158, %f3, %f155, %f157;
	st.global.f32 	[%rd183+12], %f158;
	add.s64 	%rd183, %rd183, 16;
	add.s64 	%rd182, %rd182, 16;
	add.s64 	%rd181, %rd181, 16;
$L__BB0_14:
	setp.eq.s32 	%p16, %r4, 0;
	@%p16 bra 	$L__BB0_18;
	setp.eq.s32 	%p17, %r4, 1;
	ld.global.f32 	%f159, [%rd181];
	ld.global.f32 	%f160, [%rd182];
	mul.f32 	%f161, %f1, %f160;
	fma.rn.f32 	%f162, %f3, %f159, %f161;
	st.global.f32 	[%rd183], %f162;
	mov.u64 	%rd196, %rd181;
	mov.u64 	%rd197, %rd182;
	mov.u64 	%rd198, %rd183;
	@%p17 bra 	$L__BB0_18;
	setp.eq.s32 	%p18, %r4, 2;
	add.s64 	%rd198, %rd183, 4;
	add.s64 	%rd197, %rd182, 4;
	add.s64 	%rd196, %rd181, 4;
	ld.global.f32 	%f163, [%rd181+4];
	ld.global.f32 	%f164, [%rd182+4];
	mul.f32 	%f165, %f1, %f164;
	fma.rn.f32 	%f166, %f3, %f163, %f165;
	st.global.f32 	[%rd183+4], %f166;
	@%p18 bra 	$L__BB0_18;
	add.s64 	%rd198, %rd183, 8;
	add.s64 	%rd197, %rd182, 8;
	add.s64 	%rd196, %rd181, 8;
	ld.global.f32 	%f167, [%rd181+8];
	ld.global.f32 	%f168, [%rd182+8];
	mul.f32 	%f169, %f1, %f168;
	fma.rn.f32 	%f170, %f3, %f167, %f169;
	st.global.f32 	[%rd183+8], %f170;
$L__BB0_18:
	cvt.s64.s32 	%rd161, %r18;
	ld.global.f32 	%f171, [%rd206];
	ld.global.f32 	%f172, [%rd207];
	mul.f32 	%f173, %f1, %f172;
	fma.rn.f32 	%f174, %f3, %f171, %f173;
	st.global.f32 	[%rd208], %f174;
	add.s64 	%rd205, %rd205, %rd161;
	add.s64 	%rd204, %rd204, %rd161;
	mul.wide.s32 	%rd162, %r18, 4;
	add.s64 	%rd163, %rd196, %rd162;
	add.s64 	%rd181, %rd163, -8;
	add.s64 	%rd164, %rd197, %rd162;
	add.s64 	%rd182, %rd164, -8;
	add.s64 	%rd165, %rd198, %rd162;
	add.s64 	%rd183, %rd165, -8;
	mul.wide.s32 	%rd166, %r15, 4;
	add.s64 	%rd206, %rd206, %rd166;
	add.s64 	%rd207, %rd207, %rd166;
	add.s64 	%rd208, %rd208, %rd166;
	add.s32 	%r80, %r80, 1;
	setp.eq.s32 	%p19, %r80, %r16;
	@%p19 bra 	$L__BB0_27;
	bra.uni 	$L__BB0_4;
$L__BB0_19:
	add.s32 	%r10, %r16, -1;
	add.s32 	%r25, %r16, -2;
	and.b32  	%r11, %r10, 3;
	setp.lt.u32 	%p4, %r25, 3;
	@%p4 bra 	$L__BB0_22;
	and.b32  	%r12, %r10, -4;
	mov.b32 	%r82, 0;
$L__BB0_21:
	.pragma "nounroll";
	ld.global.u8 	%rs1, [%rd204];
	ld.global.u8 	%rs3, [%rd205];
	min.u16 	%rs5, %rs1, %rs3;
	max.u16 	%rs6, %rs1, %rs3;
	sub.s16 	%rs7, %rs6, %rs5;
	ld.global.u8 	%rs8, [%rd204+1];
	ld.global.u8 	%rs10, [%rd205+1];
	min.u16 	%rs12, %rs8, %rs10;
	max.u16 	%rs13, %rs8, %rs10;
	sub.s16 	%rs14, %rs13, %rs12;
	cvt.u32.u16 	%r27, %rs14;
	ld.global.u8 	%rs15, [%rd204+2];
	ld.global.u8 	%rs17, [%rd205+2];
	min.u16 	%rs19, %rs15, %rs17;
	max.u16 	%rs20, %rs15, %rs17;
	sub.s16 	%rs21, %rs20, %rs19;
	cvt.u32.u16 	%r28, %rs21;
	mul.wide.u16 	%r29, %rs7, 2;
	add.s32 	%r30, %r27, %r29;
	add.s32 	%r31, %r30, %r28;
	and.b32  	%r32, %r31, 8188;
	cvt.u64.u32 	%rd119, %r32;
	add.s64 	%rd120, %rd1, %rd119;
	ld.global.f32 	%f4, [%rd120];
	mul.f32 	%f5, %f2, %f4;
	ld.global.f32 	%f6, [%rd206];
	ld.global.f32 	%f7, [%rd207];
	mul.f32 	%f8, %f5, %f7;
	fma.rn.f32 	%f9, %f3, %f6, %f8;
	st.global.f32 	[%rd208], %f9;
	add.s64 	%rd121, %rd205, %rd111;
	add.s64 	%rd122, %rd204, %rd111;
	add.s64 	%rd124, %rd206, %rd117;
	add.s64 	%rd125, %rd207, %rd117;
	add.s64 	%rd126, %rd208, %rd117;
	ld.global.u8 	%rs22, [%rd122];
	ld.global.u8 	%rs24, [%rd121];
	min.u16 	%rs26, %rs22, %rs24;
	max.u16 	%rs27, %rs22, %rs24;
	sub.s16 	%rs28, %rs27, %rs26;
	ld.global.u8 	%rs29, [%rd122+1];
	ld.global.u8 	%rs31, [%rd121+1];
	min.u16 	%rs33, %rs29, %rs31;
	max.u16 	%rs34, %rs29, %rs31;
	sub.s16 	%rs35, %rs34, %rs33;
	cvt.u32.u16 	%r33, %rs35;
	ld.global.u8 	%rs36, [%rd122+2];
	ld.global.u8 	%rs38, [%rd121+2];
	min.u16 	%rs40, %rs36, %rs38;
	max.u16 	%rs41, %rs36, %rs38;
	sub.s16 	%rs42, %rs41, %rs40;
	cvt.u32.u16 	%r34, %rs42;
	mul.wide.u16 	%r35, %rs28, 2;
	add.s32 	%r36, %r33, %r35;
	add.s32 	%r37, %r36, %r34;
	and.b32  	%r38, %r37, 8188;
	cvt.u64.u32 	%rd127, %r38;
	add.s64 	%rd128, %rd1, %rd127;
	ld.global.f32 	%f10, [%rd128];
	mul.f32 	%f11, %f2, %f10;
	ld.global.f32 	%f12, [%rd124];
	ld.global.f32 	%f13, [%rd125];
	mul.f32 	%f14, %f11, %f13;
	fma.rn.f32 	%f15, %f3, %f12, %f14;
	st.global.f32 	[%rd126], %f15;
	add.s64 	%rd129, %rd121, %rd111;
	add.s64 	%rd130, %rd122, %rd111;
	add.s64 	%rd131, %rd124, %rd117;
	add.s64 	%rd132, %rd125, %rd117;
	add.s64 	%rd133, %rd126, %rd117;
	ld.global.u8 	%rs43, [%rd130];
	ld.global.u8 	%rs45, [%rd129];
	min.u16 	%rs47, %rs43, %rs45;
	max.u16 	%rs48, %rs43, %rs45;
	sub.s16 	%rs49, %rs48, %rs47;
	ld.global.u8 	%rs50, [%rd130+1];
	ld.global.u8 	%rs52, [%rd129+1];
	min.u16 	%rs54, %rs50, %rs52;
	max.u16 	%rs55, %rs50, %rs52;
	sub.s16 	%rs56, %rs55, %rs54;
	cvt.u32.u16 	%r39, %rs56;
	ld.global.u8 	%rs57, [%rd130+2];
	ld.global.u8 	%rs59, [%rd129+2];
	min.u16 	%rs61, %rs57, %rs59;
	max.u16 	%rs62, %rs57, %rs59;
	sub.s16 	%rs63, %rs62, %rs61;
	cvt.u32.u16 	%r40, %rs63;
	mul.wide.u16 	%r41, %rs49, 2;
	add.s32 	%r42, %r39, %r41;
	add.s32 	%r43, %r42, %r40;
	and.b32  	%r44, %r43, 8188;
	cvt.u64.u32 	%rd134, %r44;
	add.s64 	%rd135, %rd1, %rd134;
	ld.global.f32 	%f16, [%rd135];
	mul.f32 	%f17, %f2, %f16;
	ld.global.f32 	%f18, [%rd131];
	ld.global.f32 	%f19, [%rd132];
	mul.f32 	%f20, %f17, %f19;
	fma.rn.f32 	%f21, %f3, %f18, %f20;
	st.global.f32 	[%rd133], %f21;
	add.s64 	%rd136, %rd129, %rd111;
	add.s64 	%rd137, %rd130, %rd111;
	add.s64 	%rd138, %rd131, %rd117;
	add.s64 	%rd139, %rd132, %rd117;
	add.s64 	%rd140, %rd133, %rd117;
	ld.global.u8 	%rs64, [%rd137];
	ld.global.u8 	%rs66, [%rd136];
	min.u16 	%rs68, %rs64, %rs66;
	max.u16 	%rs69, %rs64, %rs66;
	sub.s16 	%rs70, %rs69, %rs68;
	ld.global.u8 	%rs71, [%rd137+1];
	ld.global.u8 	%rs73, [%rd136+1];
	min.u16 	%rs75, %rs71, %rs73;
	max.u16 	%rs76, %rs71, %rs73;
	sub.s16 	%rs77, %rs76, %rs75;
	cvt.u32.u16 	%r45, %rs77;
	ld.global.u8 	%rs78, [%rd137+2];
	ld.global.u8 	%rs80, [%rd136+2];
	min.u16 	%rs82, %rs78, %rs80;
	max.u16 	%rs83, %rs78, %rs80;
	sub.s16 	%rs84, %rs83, %rs82;
	cvt.u32.u16 	%r46, %rs84;
	mul.wide.u16 	%r47, %rs70, 2;
	add.s32 	%r48, %r45, %r47;
	add.s32 	%r49, %r48, %r46;
	and.b32  	%r50, %r49, 8188;
	cvt.u64.u32 	%rd141, %r50;
	add.s64 	%rd142, %rd1, %rd141;
	ld.global.f32 	%f22, [%rd142];
	mul.f32 	%f23, %f2, %f22;
	ld.global.f32 	%f24, [%rd138];
	ld.global.f32 	%f25, [%rd139];
	mul.f32 	%f26, %f23, %f25;
	fma.rn.f32 	%f27, %f3, %f24, %f26;
	st.global.f32 	[%rd140], %f27;
	add.s64 	%rd205, %rd136, %rd111;
	add.s64 	%rd204, %rd137, %rd111;
	add.s64 	%rd206, %rd138, %rd117;
	add.s64 	%rd207, %rd139, %rd117;
	add.s64 	%rd208, %rd140, %rd117;
	add.s32 	%r82, %r82, 4;
	setp.ne.s32 	%p5, %r82, %r12;
	@%p5 bra 	$L__BB0_21;
$L__BB0_22:
	setp.eq.s32 	%p6, %r11, 0;
	@%p6 bra 	$L__BB0_27;
	setp.eq.s32 	%p7, %r11, 1;
	@%p7 bra 	$L__BB0_25;
	ld.global.u8 	%rs85, [%rd204];
	ld.global.u8 	%rs87, [%rd205];
	min.u16 	%rs89, %rs85, %rs87;
	max.u16 	%rs90, %rs85, %rs87;
	sub.s16 	%rs91, %rs90, %rs89;
	ld.global.u8 	%rs92, [%rd204+1];
	ld.global.u8 	%rs94, [%rd205+1];
	min.u16 	%rs96, %rs92, %rs94;
	max.u16 	%rs97, %rs92, %rs94;
	sub.s16 	%rs98, %rs97, %rs96;
	cvt.u32.u16 	%r51, %rs98;
	ld.global.u8 	%rs99, [%rd204+2];
	ld.global.u8 	%rs101, [%rd205+2];
	min.u16 	%rs103, %rs99, %rs101;
	max.u16 	%rs104, %rs99, %rs101;
	sub.s16 	%rs105, %rs104, %rs103;
	cvt.u32.u16 	%r52, %rs105;
	mul.wide.u16 	%r53, %rs91, 2;
	add.s32 	%r54, %r51, %r53;
	add.s32 	%r55, %r54, %r52;
	and.b32  	%r56, %r55, 8188;
	cvt.u64.u32 	%rd144, %r56;
	add.s64 	%rd145, %rd1, %rd144;
	ld.global.f32 	%f28, [%rd145];
	mul.f32 	%f29, %f2, %f28;
	ld.global.f32 	%f30, [%rd206];
	ld.global.f32 	%f31, [%rd207];
	mul.f32 	%f32, %f29, %f31;
	fma.rn.f32 	%f33, %f3, %f30, %f32;
	st.global.f32 	[%rd208], %f33;
	add.s64 	%rd146, %rd205, %rd111;
	add.s64 	%rd147, %rd204, %rd111;
	add.s64 	%rd149, %rd206, %rd117;
	add.s64 	%rd150, %rd207, %rd117;
	add.s64 	%rd151, %rd208, %rd117;
	ld.global.u8 	%rs106, [%rd147];
	ld.global.u8 	%rs108, [%rd146];
	min.u16 	%rs110, %rs106, %rs108;
	max.u16 	%rs111, %rs106, %rs108;
	sub.s16 	%rs112, %rs111, %rs110;
	ld.global.u8 	%rs113, [%rd147+1];
	ld.global.u8 	%rs115, [%rd146+1];
	min.u16 	%rs117, %rs113, %rs115;
	max.u16 	%rs118, %rs113, %rs115;
	sub.s16 	%rs119, %rs118, %rs117;
	cvt.u32.u16 	%r57, %rs119;
	ld.global.u8 	%rs120, [%rd147+2];
	ld.global.u8 	%rs122, [%rd146+2];
	min.u16 	%rs124, %rs120, %rs122;
	max.u16 	%rs125, %rs120, %rs122;
	sub.s16 	%rs126, %rs125, %rs124;
	cvt.u32.u16 	%r58, %rs126;
	mul.wide.u16 	%r59, %rs112, 2;
	add.s32 	%r60, %r57, %r59;
	add.s32 	%r61, %r60, %r58;
	and.b32  	%r62, %r61, 8188;
	cvt.u64.u32 	%rd152, %r62;
	add.s64 	%rd153, %rd1, %rd152;
	ld.global.f32 	%f34, [%rd153];
	mul.f32 	%f35, %f2, %f34;
	ld.global.f32 	%f36, [%rd149];
	ld.global.f32 	%f37, [%rd150];
	mul.f32 	%f38, %f35, %f37;
	fma.rn.f32 	%f39, %f3, %f36, %f38;
	st.global.f32 	[%rd151], %f39;
	add.s64 	%rd205, %rd146, %rd111;
	add.s64 	%rd204, %rd147, %rd111;
	add.s64 	%rd206, %rd149, %rd117;
	add.s64 	%rd207, %rd150, %rd117;
	add.s64 	%rd208, %rd151, %rd117;
$L__BB0_25:
	and.b32  	%r63, %r10, 1;
	setp.eq.b32 	%p8, %r63, 1;
	not.pred 	%p9, %p8;
	@%p9 bra 	$L__BB0_27;
	ld.global.u8 	%rs127, [%rd204];
	ld.global.u8 	%rs129, [%rd205];
	min.u16 	%rs131, %rs127, %rs129;
	max.u16 	%rs132, %rs127, %rs129;
	sub.s16 	%rs133, %rs132, %rs131;
	ld.global.u8 	%rs134, [%rd204+1];
	ld.global.u8 	%rs136, [%rd205+1];
	min.u16 	%rs138, %rs134, %rs136;
	max.u16 	%rs139, %rs134, %rs136;
	sub.s16 	%rs140, %rs139, %rs138;
	cvt.u32.u16 	%r64, %rs140;
	ld.global.u8 	%rs141, [%rd204+2];
	ld.global.u8 	%rs143, [%rd205+2];
	min.u16 	%rs145, %rs141, %rs143;
	max.u16 	%rs146, %rs141, %rs143;
	sub.s16 	%rs147, %rs146, %rs145;
	cvt.u32.u16 	%r65, %rs147;
	mul.wide.u16 	%r66, %rs133, 2;
	add.s32 	%r67, %r64, %r66;
	add.s32 	%r68, %r67, %r65;
	and.b32  	%r69, %r68, 8188;
	cvt.u64.u32 	%rd154, %r69;
	add.s64 	%rd155, %rd1, %rd154;
	ld.global.f32 	%f40, [%rd155];
	mul.f32 	%f41, %f2, %f40;
	ld.global.f32 	%f42, [%rd206];
	ld.global.f32 	%f43, [%rd207];
	mul.f32 	%f44, %f41, %f43;
	fma.rn.f32 	%f45, %f3, %f42, %f44;
	st.global.f32 	[%rd208], %f45;
$L__BB0_27:
	ret;

}


// ===== COMPILED SASS (sm_100) =====

	.target	sm_100

	.elftype	@"ET_EXEC"


//--------------------- .note.nv.tkinfo           --------------------------
	.section	.note.nv.tkinfo,"",@"SHT_NOTE"
	.sectionflags	@"SHF_NOTE_NV_TKINFO"
	.tkinfo
        /*0018*/ 	.word	0x00000002
        /*0030*/ 	.string	""
        /*0030*/ 	.string	"ptxas"
        /*0030*/ 	.string	"Cuda compilation tools, release 13.0, V13.0.88"
        /*0030*/ 	.string	"Build cuda_13.0.r13.0/compiler.36424714_0"
        /*0030*/ 	.string	"-arch sm_100 -m 64 "



//--------------------- .note.nv.cuinfo           --------------------------
	.section	.note.nv.cuinfo,"",@"SHT_NOTE"
	.sectionflags	@"SHF_NOTE_NV_CUINFO"
        /*0018*/ 	.short	0x0002
        /*001a*/ 	.short	0x0064
        /*001c*/ 	.short	0x0082
	.zero		2


//--------------------- .nv.info                  --------------------------
	.section	.nv.info,"",@"SHT_CUDA_INFO"
	.align	4


	//----- nvinfo : EIATTR_REGCOUNT
	.align		4
        /*0000*/ 	.byte	0x04, 0x2f
        /*0002*/ 	.short	(.L_1 - .L_0)
	.align		4
.L_0:
        /*0004*/ 	.word	index@(_Z12secondKernelPhPfS0_S0_S0_S0_iiiiff)
        /*0008*/ 	.word	0x0000002c


	//----- nvinfo : EIATTR_FRAME_SIZE
	.align		4
.L_1:
        /*000c*/ 	.byte	0x04, 0x11
        /*000e*/ 	.short	(.L_3 - .L_2)
	.align		4
.L_2:
        /*0010*/ 	.word	index@(_Z12secondKernelPhPfS0_S0_S0_S0_iiiiff)
        /*0014*/ 	.word	0x00000000


	//----- nvinfo : EIATTR_MIN_STACK_SIZE
	.align		4
.L_3:
        /*0018*/ 	.byte	0x04, 0x12
        /*001a*/ 	.short	(.L_5 - .L_4)
	.align		4
.L_4:
        /*001c*/ 	.word	index@(_Z12secondKernelPhPfS0_S0_S0_S0_iiiiff)
        /*0020*/ 	.word	0x00000000
.L_5:


//--------------------- .nv.compat                --------------------------
	.section	.nv.compat,"",@"SHT_CUDA_COMPAT_INFO"
	.align	4
        /*0000*/ 	.byte	0x02, 0x09, 0x00, 0x00, 0x02, 0x02, 0x01, 0x00, 0x02, 0x05, 0x05, 0x00, 0x03, 0x07, 0x01, 0x01
        /*0010*/ 	.byte	0x02, 0x03, 0x00, 0x00, 0x02, 0x06, 0x01, 0x00, 0x04, 0x0b, 0x08, 0x00, 0x09, 0x00, 0x00, 0x00
        /*0020*/ 	.byte	0x00, 0x00, 0x00, 0x00


//--------------------- .nv.info._Z12secondKernelPhPfS0_S0_S0_S0_iiiiff --------------------------
	.section	.nv.info._Z12secondKernelPhPfS0_S0_S0_S0_iiiiff,"",@"SHT_CUDA_INFO"
	.sectionflags	@""
	.align	4


	//----- nvinfo : EIATTR_CUDA_API_VERSION
	.align		4
        /*0000*/ 	.byte	0x04, 0x37
        /*0002*/ 	.short	(.L_7 - .L_6)
.L_6:
        /*0004*/ 	.word	0x00000082


	//----- nvinfo : EIATTR_KPARAM_INFO
	.align		4
.L_7:
        /*0008*/ 	.byte	0x04, 0x17
        /*000a*/ 	.short	(.L_9 - .L_8)
.L_8:
        /*000c*/ 	.word	0x00000000
        /*0010*/ 	.short	0x000b
        /*0012*/ 	.short	0x0044
        /*0014*/ 	.byte	0x00, 0xf0, 0x11, 0x00


	//----- nvinfo : EIATTR_KPARAM_INFO
	.align		4
.L_9:
        /*0018*/ 	.byte	0x04, 0x17
        /*001a*/ 	.short	(.L_11 - .L_10)
.L_10:
        /*001c*/ 	.word	0x00000000
        /*0020*/ 	.short	0x000a
        /*0022*/ 	.short	0x0040
        /*0024*/ 	.byte	0x00, 0xf0, 0x11, 0x00


	//----- nvinfo : EIATTR_KPARAM_INFO
	.align		4
.L_11:
        /*0028*/ 	.byte	0x04, 0x17
        /*002a*/ 	.short	(.L_13 - .L_12)
.L_12:
        /*002c*/ 	.word	0x00000000
        /*0030*/ 	.short	0x0009
        /*0032*/ 	.short	0x003c
        /*0034*/ 	.byte	0x00, 0xf0, 0x11, 0x00


	//----- nvinfo : EIATTR_KPARAM_INFO
	.align		4
.L_13:
        /*0038*/ 	.byte	0x04, 0x17
        /*003a*/ 	.short	(.L_15 - .L_14)
.L_14:
        /*003c*/ 	.word	0x00000000
        /*0040*/ 	.short	0x0008
        /*0042*/ 	.short	0x0038
        /*0044*/ 	.byte	0x00, 0xf0, 0x11, 0x00


	//----- nvinfo : EIATTR_KPARAM_INFO
	.align		4
.L_15:
        /*0048*/ 	.byte	0x04, 0x17
        /*004a*/ 	.short	(.L_17 - .L_16)
.L_16:
        /*004c*/ 	.word	0x00000000
        /*0050*/ 	.short	0x0007
        /*0052*/ 	.short	0x0034
        /*0054*/ 	.byte	0x00, 0xf0, 0x11, 0x00


	//----- nvinfo : EIATTR_KPARAM_INFO
	.align		4
.L_17:
        /*0058*/ 	.byte	0x04, 0x17
        /*005a*/ 	.short	(.L_19 - .L_18)
.L_18:
        /*005c*/ 	.word	0x00000000
        /*0060*/ 	.short	0x0006
        /*0062*/ 	.short	0x0030
        /*0064*/ 	.byte	0x00, 0xf0, 0x11, 0x00


	//----- nvinfo : EIATTR_KPARAM_INFO
	.align		4
.L_19:
        /*0068*/ 	.byte	0x04, 0x17
        /*006a*/ 	.short	(.L_21 - .L_20)
.L_20:
        /*006c*/ 	.word	0x00000000
        /*0070*/ 	.short	0x0005
        /*0072*/ 	.short	0x0028
        /*0074*/ 	.byte	0x00, 0xf5, 0x21, 0x00


	//----- nvinfo : EIATTR_KPARAM_INFO
	.align		4
.L_21:
        /*0078*/ 	.byte	0x04, 0x17
        /*007a*/ 	.short	(.L_23 - .L_22)
.L_22:
        /*007c*/ 	.word	0x00000000
        /*0080*/ 	.short	0x0004
        /*0082*/ 	.short	0x0020
        /*0084*/ 	.byte	0x00, 0xf5, 0x21, 0x00


	//----- nvinfo : EIATTR_KPARAM_INFO
	.align		4
.L_23:
        /*0088*/ 	.byte	0x04, 0x17
        /*008a*/ 	.short	(.L_25 - .L_24)
.L_24:
        /*008c*/ 	.word	0x00000000
        /*0090*/ 	.short	0x0003
        /*0092*/ 	.short	0x0018
        /*0094*/ 	.byte	0x00, 0xf5, 0x21, 0x00


	//----- nvinfo : EIATTR_KPARAM_INFO
	.align		4
.L_25:
        /*0098*/ 	.byte	0x04, 0x17
        /*009a*/ 	.short	(.L_27 - .L_26)
.L_26:
        /*009c*/ 	.word	0x00000000
        /*00a0*/ 	.short	0x0002
        /*00a2*/ 	.short	0x0010
        /*00a4*/ 	.byte	0x00, 0xf5, 0x21, 0x00


	//----- nvinfo : EIATTR_KPARAM_INFO
	.align		4
.L_27:
        /*00a8*/ 	.byte	0x04, 0x17
        /*00aa*/ 	.short	(.L_29 - .L_28)
.L_28:
        /*00ac*/ 	.word	0x00000000
        /*00b0*/ 	.short	0x0001
        /*00b2*/ 	.short	0x0008
        /*00b4*/ 	.byte	0x00, 0xf5, 0x21, 0x00


	//----- nvinfo : EIATTR_KPARAM_INFO
	.align		4
.L_29:
        /*00b8*/ 	.byte	0x04, 0x17
        /*00ba*/ 	.short	(.L_31 - .L_30)
.L_30:
        /*00bc*/ 	.word	0x00000000
        /*00c0*/ 	.short	0x0000
        /*00c2*/ 	.short	0x0000
        /*00c4*/ 	.byte	0x00, 0xf5, 0x21, 0x00


	//----- nvinfo : EIATTR_SPARSE_MMA_MASK
	.align		4
.L_31:
        /*00c8*/ 	.byte	0x03, 0x50
        /*00ca*/ 	.short	0x0000


	//----- nvinfo : EIATTR_MAXREG_COUNT
	.align		4
        /*00cc*/ 	.byte	0x03, 0x1b
        /*00ce*/ 	.short	0x00ff


	//----- nvinfo : EIATTR_MERCURY_ISA_VERSION
	.align		4
        /*00d0*/ 	.byte	0x03, 0x5f
        /*00d2*/ 	.short	0x0101


	//----- nvinfo : EIATTR_VRC_CTA_INIT_COUNT
	.align		4
        /*00d4*/ 	.byte	0x02, 0x4a
	.zero		1
	.zero		1


	//----- nvinfo : EIATTR_EXIT_INSTR_OFFSETS
	.align		4
        /*00d8*/ 	.byte	0x04, 0x1c
        /*00da*/ 	.short	(.L_33 - .L_32)


	//   ....[0]....
.L_32:
        /*00dc*/ 	.word	0x00000070


	//   ....[1]....
        /*00e0*/ 	.word	0x00000130


	//   ....[2]....
        /*00e4*/ 	.word	0x00001720


	//   ....[3]....
        /*00e8*/ 	.word	0x00002430


	//   ....[4]....
        /*00ec*/ 	.word	0x00002ab0


	//   ....[5]....
        /*00f0*/ 	.word	0x00002d80


	//----- nvinfo : EIATTR_CBANK_PARAM_SIZE
	.align		4
.L_33:
        /*00f4*/ 	.byte	0x03, 0x19
        /*00f6*/ 	.short	0x0048


	//----- nvinfo : EIATTR_PARAM_CBANK
	.align		4
        /*00f8*/ 	.byte	0x04, 0x0a
        /*00fa*/ 	.short	(.L_35 - .L_34)
	.align		4
.L_34:
        /*00fc*/ 	.word	index@(.nv.constant0._Z12secondKernelPhPfS0_S0_S0_S0_iiiiff)
        /*0100*/ 	.short	0x0380
        /*0102*/ 	.short	0x0048


	//----- nvinfo : EIATTR_SW_WAR
	.align		4
.L_35:
        /*0104*/ 	.byte	0x04, 0x36
        /*0106*/ 	.short	(.L_37 - .L_36)
.L_36:
        /*0108*/ 	.word	0x00000008
.L_37:


//--------------------- .nv.callgraph             --------------------------
	.section	.nv.callgraph,"",@"SHT_CUDA_CALLGRAPH"
	.align	4
	.sectionentsize	8
	.align		4
        /*0000*/ 	.word	0x00000000
	.align		4
        /*0004*/ 	.word	0xffffffff
	.align		4
        /*0008*/ 	.word	0x00000000
	.align		4
        /*000c*/ 	.word	0xfffffffe
	.align		4
        /*0010*/ 	.word	0x00000000
	.align		4
        /*0014*/ 	.word	0xfffffffd
	.align		4
        /*0018*/ 	.word	0x00000000
	.align		4
        /*001c*/ 	.word	0xfffffffc


//--------------------- .text._Z12secondKernelPhPfS0_S0_S0_S0_iiiiff --------------------------
	.section	.text._Z12secondKernelPhPfS0_S0_S0_S0_iiiiff,"ax",@progbits
	.align	128
        .global         _Z12secondKernelPhPfS0_S0_S0_S0_iiiiff
        .type           _Z12secondKernelPhPfS0_S0_S0_S0_iiiiff,@function
        .size           _Z12secondKernelPhPfS0_S0_S0_S0_iiiiff,(.L_x_11 - _Z12secondKernelPhPfS0_S0_S0_S0_iiiiff)
        .other          _Z12secondKernelPhPfS0_S0_S0_S0_iiiiff,@"STO_CUDA_ENTRY STV_DEFAULT"
_Z12secondKernelPhPfS0_S0_S0_S0_iiiiff:
.text._Z12secondKernelPhPfS0_S0_S0_S0_iiiiff:
[----:B------:R-:W-:Y:S01]  /*0000*/  LDC R1, c[0x0][0x37c] ;  /* 0x0000df00ff017b82 */ /* 0x000fe20000000800 */
[----:B------:R-:W0:Y:S07]  /*0010*/  S2R R5, SR_TID.X ;  /* 0x0000000000057919 */ /* 0x000e2e0000002100 */
[----:B------:R-:W0:Y:S08]  /*0020*/  S2UR UR4, SR_CTAID.X ;  /* 0x00000000000479c3 */ /* 0x000e300000002500 */
[----:B------:R-:W0:Y:S08]  /*0030*/  LDC R0, c[0x0][0x360] ;  /* 0x0000d800ff007b82 */ /* 0x000e300000000800 */
[----:B------:R-:W1:Y:S01]  /*0040*/  LDC R3, c[0x0][0x3b0] ;  /* 0x0000ec00ff037b82 */ /* 0x000e620000000800 */
[----:B0-----:R-:W-:-:S05]  /*0050*/  IMAD R0, R0, UR4, R5 ;  /* 0x0000000400007c24 */ /* 0x001fca000f8e0205 */
[----:B-1----:R-:W-:-:S13]  /*0060*/  ISETP.GE.AND P0, PT, R0, R3, PT ;  /* 0x000000030000720c */ /* 0x002fda0003f06270 */
[----:B------:R-:W-:Y:S05]  /*0070*/  @P0 EXIT ;  /* 0x000000000000094d */ /* 0x000fea0003800000 */
[----:B------:R-:W0:Y:S01]  /*0080*/  LDC R2, c[0x0][0x3b4] ;  /* 0x0000ed00ff027b82 */ /* 0x000e220000000800 */
[----:B------:R-:W1:Y:S01]  /*0090*/  LDCU.64 UR4, c[0x0][0x380] ;  /* 0x00007000ff0477ac */ /* 0x000e620008000a00 */
[----:B------:R-:W-:-:S06]  /*00a0*/  IMAD R4, R0, 0x3, RZ ;  /* 0x0000000300047824 */ /* 0x000fcc00078e02ff */
[----:B------:R-:W2:Y:S08]  /*00b0*/  LDC R21, c[0x0][0x3bc] ;  /* 0x0000ef00ff157b82 */ /* 0x000eb00000000800 */
[----:B------:R-:W3:Y:S01]  /*00c0*/  LDC.64 R22, c[0x0][0x388] ;  /* 0x0000e200ff167b82 */ /* 0x000ee20000000a00 */
[----:B-1----:R-:W-:-:S04]  /*00d0*/  IADD3 R16, P1, PT, R4, UR4, RZ ;  /* 0x0000000404107c10 */ /* 0x002fc8000ff3e0ff */
[----:B------:R-:W-:-:S03]  /*00e0*/  LEA.HI.X.SX32 R17, R4, UR5, 0x1, P1 ;  /* 0x0000000504117c11 */ /* 0x000fc600088f0eff */
[----:B------:R-:W1:Y:S01]  /*00f0*/  LDC.64 R26, c[0x0][0x398] ;  /* 0x0000e600ff1a7b82 */ /* 0x000e620000000a00 */
[----:B0-----:R-:W-:-:S07]  /*0100*/  ISETP.GE.AND P0, PT, R2, 0x2, PT ;  /* 0x000000020200780c */ /* 0x001fce0003f06270 */
[----:B------:R-:W0:Y:S08]  /*0110*/  LDC.64 R28, c[0x0][0x3a0] ;  /* 0x0000e800ff1c7b82 */ /* 0x000e300000000a00 */
[----:B------:R-:W4:Y:S01]  /*0120*/  LDC.64 R18, c[0x0][0x390] ;  /* 0x0000e400ff127b82 */ /* 0x000f220000000a00 */
[----:B--23--:R-:W-:Y:S05]  /*0130*/  @!P0 EXIT ;  /* 0x000000000000894d */ /* 0x00cfea0003800000 */
[----:B------:R-:W2:Y:S01]  /*0140*/  LDC R9, c[0x0][0x3b8] ;  /* 0x0000ee00ff097b82 */ /* 0x000ea20000000800 */
[C---:B------:R-:W-:Y:S01]  /*0150*/  IMAD.IADD R7, R0.reuse, 0x1, R3 ;  /* 0x0000000100077824 */ /* 0x040fe200078e0203 */
[----:B------:R-:W-:Y:S01]  /*0160*/  SHF.R.S32.HI R14, RZ, 0x1f, R21 ;  /* 0x0000001fff0e7819 */ /* 0x000fe20000011415 */
[----:B0-----:R-:W-:Y:S01]  /*0170*/  IMAD.WIDE R28, R0, 0x4, R28 ;  /* 0x00000004001c7825 */ /* 0x001fe200078e021c */
[----:B------:R-:W-:Y:S01]  /*0180*/  IADD3 R0, P1, PT, R16, R21, RZ ;  /* 0x0000001510007210 */ /* 0x000fe20007f3e0ff */
[----:B------:R-:W0:Y:S02]  /*0190*/  LDCU.64 UR6, c[0x0][0x358] ;  /* 0x00006b00ff0677ac */ /* 0x000e240008000a00 */
[----:B------:R-:W-:Y:S02]  /*01a0*/  IMAD.IADD R5, R4, 0x1, R21 ;  /* 0x0000000104057824 */ /* 0x000fe400078e0215 */
[----:B-1----:R-:W-:-:S04]  /*01b0*/  IMAD.WIDE R26, R7, 0x4, R26 ;  /* 0x00000004071a7825 */ /* 0x002fc800078e021a */
[----:B------:R-:W-:-:S04]  /*01c0*/  IMAD.WIDE R22, R5, 0x4, R22 ;  /* 0x0000000405167825 */ /* 0x000fc800078e0216 */
[----:B----4-:R-:W-:-:S04]  /*01d0*/  IMAD.WIDE R18, R4, 0x4, R18 ;  /* 0x0000000404127825 */ /* 0x010fc800078e0212 */
[----:B------:R-:W-:Y:S02]  /*01e0*/  IMAD.X R31, R14, 0x1, R17, P1 ;  /* 0x000000010e1f7824 */ /* 0x000fe400008e0611 */
[----:B------:R-:W-:Y:S01]  /*01f0*/  IMAD.WIDE R24, R3, 0x4, R28 ;  /* 0x0000000403187825 */ /* 0x000fe200078e021c */
[----:B--2---:R-:W-:-:S13]  /*0200*/  ISETP.GE.AND P0, PT, R9, 0x1, PT ;  /* 0x000000010900780c */ /* 0x004fda0003f06270 */
[----:B0-----:R-:W-:Y:S05]  /*0210*/  @!P0 BRA `(.L_x_0) ;  /* 0x0000001400508947 */ /* 0x001fea0003800000 */
[----:B------:R-:W-:Y:S01]  /*0220*/  LOP3.LUT R13, R9, 0xf, RZ, 0xc0, !PT ;  /* 0x0000000f090d7812 */ /* 0x000fe200078ec0ff */
[----:B------:R-:W-:Y:S01]  /*0230*/  IMAD.WIDE R20, R21, 0x4, R18 ;  /* 0x0000000415147825 */ /* 0x000fe200078e0212 */
[C---:B------:R-:W-:Y:S01]  /*0240*/  LOP3.LUT R11, R9.reuse, 0x7, RZ, 0xc0, !PT ;  /* 0x00000007090b7812 */ /* 0x040fe200078ec0ff */
[----:B------:R-:W-:Y:S01]  /*0250*/  UMOV UR4, 0x1 ;  /* 0x0000000100047882 */ /* 0x000fe20000000000 */
[----:B------:R-:W-:-:S07]  /*0260*/  LOP3.LUT R9, R9, 0x3, RZ, 0xc0, !PT ;  /* 0x0000000309097812 */ /* 0x000fce00078ec0ff */
.L_x_6:
[----:B------:R-:W-:Y:S01]  /*0270*/  IMAD.MOV.U32 R14, RZ, RZ, R0 ;  /* 0x000000ffff0e7224 */ /* 0x000fe200078e0000 */
[----:B------:R-:W-:Y:S01]  /*0280*/  MOV R15, R31 ;  /* 0x0000001f000f7202 */ /* 0x000fe20000000f00 */
[----:B------:R-:W2:Y:S01]  /*0290*/  LDG.E.U8 R4, desc[UR6][R16.64] ;  /* 0x0000000610047981 */ /* 0x000ea2000c1e1100 */
[----:B------:R-:W0:Y:S03]  /*02a0*/  LDCU.64 UR8, c[0x0][0x3a8] ;  /* 0x00007500ff0877ac */ /* 0x000e260008000a00 */
[----:B------:R-:W2:Y:S01]  /*02b0*/  LDG.E.U8 R2, desc[UR6][R14.64] ;  /* 0x000000060e027981 */ /* 0x000ea2000c1e1100 */
[----:B------:R-:W1:Y:S03]  /*02c0*/  LDCU UR5, c[0x0][0x3b8] ;  /* 0x00007700ff0577ac */ /* 0x000e660008000800 */
[----:B------:R-:W3:Y:S04]  /*02d0*/  LDG.E.U8 R6, desc[UR6][R14.64+0x1] ;  /* 0x000001060e067981 */ /* 0x000ee8000c1e1100 */
[----:B------:R-:W3:Y:S04]  /*02e0*/  LDG.E.U8 R8, desc[UR6][R16.64+0x1] ;  /* 0x0000010610087981 */ /* 0x000ee8000c1e1100 */
[----:B------:R-:W4:Y:S04]  /*02f0*/  LDG.E.U8 R10, desc[UR6][R14.64+0x2] ;  /* 0x000002060e0a7981 */ /* 0x000f28000c1e1100 */
[----:B------:R-:W4:Y:S01]  /*0300*/  LDG.E.U8 R12, desc[UR6][R16.64+0x2] ;  /* 0x00000206100c7981 */ /* 0x000f22000c1e1100 */
[----:B--2---:R-:W-:-:S02]  /*0310*/  VIMNMX.U16x2 R0, PT, PT, R2, R4, PT ;  /* 0x0000000402007248 */ /* 0x004fc40003fe0200 */
[----:B------:R-:W-:-:S03]  /*0320*/  VIMNMX.U16x2 R2, PT, PT, R2, R4, !PT ;  /* 0x0000000402027248 */ /* 0x000fc60007fe0200 */
[----:B------:R-:W-:Y:S01]  /*0330*/  IMAD.MOV R0, RZ, RZ, -R0 ;  /* 0x000000ffff007224 */ /* 0x000fe200078e0a00 */
[CC--:B---3--:R-:W-:Y:S02]  /*0340*/  VIMNMX.U16x2 R4, PT, PT, R6.reuse, R8.reuse, PT ;  /* 0x0000000806047248 */ /* 0x0c8fe40003fe0200 */
[----:B------:R-:W-:-:S03]  /*0350*/  VIMNMX.U16x2 R6, PT, PT, R6, R8, !PT ;  /* 0x0000000806067248 */ /* 0x000fc60007fe0200 */
[----:B------:R-:W-:Y:S01]  /*0360*/  IMAD.MOV R4, RZ, RZ, -R4 ;  /* 0x000000ffff047224 */ /* 0x000fe200078e0a04 */
[----:B----4-:R-:W-:Y:S02]  /*0370*/  VIMNMX.U16x2 R8, PT, PT, R10, R12, PT ;  /* 0x0000000c0a087248 */ /* 0x010fe40003fe0200 */
[----:B------:R-:W-:-:S03]  /*0380*/  PRMT R31, R0, 0x7710, RZ ;  /* 0x00007710001f7816 */ /* 0x000fc600000000ff */
[----:B------:R-:W-:Y:S01]  /*0390*/  IMAD.MOV R8, RZ, RZ, -R8 ;  /* 0x000000ffff087224 */ /* 0x000fe200078e0a08 */
[----:B------:R-:W-:Y:S01]  /*03a0*/  PRMT R33, R4, 0x7710, RZ ;  /* 0x0000771004217816 */ /* 0x000fe200000000ff */
[----:B------:R-:W-:Y:S01]  /*03b0*/  IMAD.IADD R2, R2, 0x1, R31 ;  /* 0x0000000102027824 */ /* 0x000fe200078e021f */
[----:B------:R-:W-:Y:S02]  /*03c0*/  VIMNMX.U16x2 R10, PT, PT, R10, R12, !PT ;  /* 0x0000000c0a0a7248 */ /* 0x000fe40007fe0200 */
[----:B------:R-:W-:Y:S02]  /*03d0*/  PRMT R35, R8, 0x7710, RZ ;  /* 0x0000771008237816 */ /* 0x000fe400000000ff */
[----:B------:R-:W-:Y:S02]  /*03e0*/  IADD3 R6, PT, PT, R6, R33, RZ ;  /* 0x0000002106067210 */ /* 0x000fe40007ffe0ff */
[----:B------:R-:W-:Y:S01]  /*03f0*/  LOP3.LUT R31, R2, 0xffff, RZ, 0xc0, !PT ;  /* 0x0000ffff021f7812 */ /* 0x000fe200078ec0ff */
[----:B------:R-:W-:Y:S01]  /*0400*/  IMAD.IADD R10, R10, 0x1, R35 ;  /* 0x000000010a0a7824 */ /* 0x000fe200078e0223 */
[----:B------:R-:W-:-:S04]  /*0410*/  LOP3.LUT R6, R6, 0xffff, RZ, 0xc0, !PT ;  /* 0x0000ffff06067812 */ /* 0x000fc800078ec0ff */
[----:B------:R-:W-:Y:S01]  /*0420*/  LOP3.LUT R10, R10, 0xffff, RZ, 0xc0, !PT ;  /* 0x0000ffff0a0a7812 */ /* 0x000fe200078ec0ff */
[----:B------:R-:W-:-:S04]  /*0430*/  IMAD R31, R31, 0x2, R6 ;  /* 0x000000021f1f7824 */ /* 0x000fc800078e0206 */
[----:B------:R-:W-:-:S05]  /*0440*/  IMAD.IADD R10, R10, 0x1, R31 ;  /* 0x000000010a0a7824 */ /* 0x000fca00078e021f */
[----:B------:R-:W-:-:S04]  /*0450*/  LOP3.LUT R10, R10, 0x1ffc, RZ, 0xc0, !PT ;  /* 0x00001ffc0a0a7812 */ /* 0x000fc800078ec0ff */
[----:B0-----:R-:W-:Y:S01]  /*0460*/  IADD3 R36, P0, PT, R10, UR8, RZ ;  /* 0x000000080a247c10 */ /* 0x001fe2000ff1e0ff */
[----:B------:R-:W0:Y:S04]  /*0470*/  LDCU UR8, c[0x0][0x3c0] ;  /* 0x00007800ff0877ac */ /* 0x000e280008000800 */
[----:B------:R-:W-:-:S05]  /*0480*/  IMAD.X R37, RZ, RZ, UR9, P0 ;  /* 0x00000009ff257e24 */ /* 0x000fca00080e06ff */
[----:B------:R-:W0:Y:S01]  /*0490*/  LDG.E R0, desc[UR6][R36.64] ;  /* 0x0000000624007981 */ /* 0x000e22000c1e1900 */
[----:B-1----:R-:W-:Y:S01]  /*04a0*/  UISETP.GE.U32.AND UP0, UPT, UR5, 0x10, UPT ;  /* 0x000000100500788c */ /* 0x002fe2000bf06070 */
[----:B0-----:R-:W-:-:S08]  /*04b0*/  FMUL R0, R0, UR8 ;  /* 0x0000000800007c20 */ /* 0x001fd00008400000 */
[----:B------:R-:W-:Y:S05]  /*04c0*/  BRA.U !UP0, `(.L_x_1) ;  /* 0x0000000508d07547 */ /* 0x000fea000b800000 */
[----:B------:R-:W-:Y:S01]  /*04d0*/  ULOP3.LUT UR5, UR5, 0x7ffffff0, URZ, 0xc0, !UPT ;  /* 0x7ffffff005057892 */ /* 0x000fe2000f8ec0ff */
[----:B------:R-:W0:Y:S03]  /*04e0*/  LDCU UR8, c[0x0][0x3c4] ;  /* 0x00007880ff0877ac */ /* 0x000e260008000800 */
[----:B------:R-:W-:-:S12]  /*04f0*/  UIADD3 UR5, UPT, UPT, -UR5, URZ, URZ ;  /* 0x000000ff05057290 */ /* 0x000fd8000fffe1ff */
.L_x_2:
[----:B------:R-:W2:Y:S04]  /*0500*/  LDG.E R3, desc[UR6][R18.64] ;  /* 0x0000000612037981 */ /* 0x000ea8000c1e1900 */
[----:B------:R-:W0:Y:S01]  /*0510*/  LDG.E R2, desc[UR6][R22.64] ;  /* 0x0000000616027981 */ /* 0x000e22000c1e1900 */
[----:B--2---:R-:W-:-:S04]  /*0520*/  FMUL R3, R0, R3 ;  /* 0x0000000300037220 */ /* 0x004fc80000400000 */
[----:B0-----:R-:W-:-:S05]  /*0530*/  FFMA R3, R2, UR8, R3 ;  /* 0x0000000802037c23 */ /* 0x001fca0008000003 */
[----:B------:R0:W-:Y:S04]  /*0540*/  STG.E desc[UR6][R20.64], R3 ;  /* 0x0000000314007986 */ /* 0x0001e8000c101906 */
[----:B------:R-:W2:Y:S04]  /*0550*/  LDG.E R5, desc[UR6][R18.64+0x4] ;  /* 0x0000040612057981 */ /* 0x000ea8000c1e1900 */
[----:B------:R-:W3:Y:S01]  /*0560*/  LDG.E R2, desc[UR6][R22.64+0x4] ;  /* 0x0000040616027981 */ /* 0x000ee2000c1e1900 */
[----:B--2---:R-:W-:-:S04]  /*0570*/  FMUL R5, R0, R5 ;  /* 0x0000000500057220 */ /* 0x004fc80000400000 */
[----:B---3--:R-:W-:-:S05]  /*0580*/  FFMA R5, R2, UR8, R5 ;  /* 0x0000000802057c23 */ /* 0x008fca0008000005 */
[----:B------:R1:W-:Y:S04]  /*0590*/  STG.E desc[UR6][R20.64+0x4], R5 ;  /* 0x0000040514007986 */ /* 0x0003e8000c101906 */
[----:B------:R-:W2:Y:S04]  /*05a0*/  LDG.E R7, desc[UR6][R18.64+0x8] ;  /* 0x0000080612077981 */ /* 0x000ea8000c1e1900 */
[----:B------:R-:W3:Y:S01]  /*05b0*/  LDG.E R2, desc[UR6][R22.64+0x8] ;  /* 0x0000080616027981 */ /* 0x000ee2000c1e1900 */
[----:B--2---:R-:W-:-:S04]  /*05c0*/  FMUL R7, R0, R7 ;  /* 0x0000000700077220 */ /* 0x004fc80000400000 */
[----:B---3--:R-:W-:-:S05]  /*05d0*/  FFMA R7, R2, UR8, R7 ;  /* 0x0000000802077c23 */ /* 0x008fca0008000007 */
[----:B------:R2:W-:Y:S04]  /*05e0*/  STG.E desc[UR6][R20.64+0x8], R7 ;  /* 0x0000080714007986 */ /* 0x0005e8000c101906 */
[----:B0-----:R-:W3:Y:S04]  /*05f0*/  LDG.E R3, desc[UR6][R18.64+0xc] ;  /* 0x00000c0612037981 */ /* 0x001ee8000c1e1900 */
[----:B------:R-:W4:Y:S01]  /*0600*/  LDG.E R2, desc[UR6][R22.64+0xc] ;  /* 0x00000c0616027981 */ /* 0x000f22000c1e1900 */
[----:B---3--:R-:W-:-:S04]  /*0610*/  FMUL R3, R0, R3 ;  /* 0x0000000300037220 */ /* 0x008fc80000400000 */
[----:B----4-:R-:W-:-:S05]  /*0620*/  FFMA R3, R2, UR8, R3 ;  /* 0x0000000802037c23 */ /* 0x010fca0008000003 */
[----:B------:R0:W-:Y:S04]  /*0630*/  STG.E desc[UR6][R20.64+0xc], R3 ;  /* 0x00000c0314007986 */ /* 0x0001e8000c101906 */
[----:B-1----:R-:W3:Y:S04]  /*0640*/  LDG.E R5, desc[UR6][R18.64+0x10] ;  /* 0x0000100612057981 */ /* 0x002ee8000c1e1900 */
[----:B------:R-:W4:Y:S01]  /*0650*/  LDG.E R2, desc[UR6][R22.64+0x10] ;  /* 0x0000100616027981 */ /* 0x000f22000c1e1900 */
[----:B---3--:R-:W-:-:S04]  /*0660*/  FMUL R5, R0, R5 ;  /* 0x0000000500057220 */ /* 0x008fc80000400000 */
[----:B----4-:R-:W-:-:S05]  /*0670*/  FFMA R5, R2, UR8, R5 ;  /* 0x0000000802057c23 */ /* 0x010fca0008000005 */
[----:B------:R1:W-:Y:S04]  /*0680*/  STG.E desc[UR6][R20.64+0x10], R5 ;  /* 0x0000100514007986 */ /* 0x0003e8000c101906 */
[----:B--2---:R-:W2:Y:S04]  /*0690*/  LDG.E R7, desc[UR6][R18.64+0x14] ;  /* 0x0000140612077981 */ /* 0x004ea8000c1e1900 */
        /* <DEDUP_REMOVED lines=43> */
[----:B------:R-:W-:Y:S04]  /*0950*/  STG.E desc[UR6][R20.64+0x34], R5 ;  /* 0x0000340514007986 */ /* 0x000fe8000c101906 */
[----:B--2---:R-:W2:Y:S04]  /*0960*/  LDG.E R7, desc[UR6][R18.64+0x38] ;  /* 0x0000380612077981 */ /* 0x004ea8000c1e1900 */
[----:B------:R-:W3:Y:S01]  /*0970*/  LDG.E R2, desc[UR6][R22.64+0x38] ;  /* 0x0000380616027981 */ /* 0x000ee2000c1e1900 */
[----:B--2---:R-:W-:-:S04]  /*0980*/  FMUL R7, R0, R7 ;  /* 0x0000000700077220 */ /* 0x004fc80000400000 */
[----:B---3--:R-:W-:-:S05]  /*0990*/  FFMA R7, R2, UR8, R7 ;  /* 0x0000000802077c23 */ /* 0x008fca0008000007 */
[----:B------:R1:W-:Y:S04]  /*09a0*/  STG.E desc[UR6][R20.64+0x38], R7 ;  /* 0x0000380714007986 */ /* 0x0003e8000c101906 */
[----:B0-----:R-:W2:Y:S04]  /*09b0*/  LDG.E R3, desc[UR6][R18.64+0x3c] ;  /* 0x00003c0612037981 */ /* 0x001ea8000c1e1900 */
[----:B------:R0:W3:Y:S01]  /*09c0*/  LDG.E R2, desc[UR6][R22.64+0x3c] ;  /* 0x00003c0616027981 */ /* 0x0000e2000c1e1900 */
[----:B------:R-:W-:Y:S01]  /*09d0*/  UIADD3 UR5, UPT, UPT, UR5, 0x10, URZ ;  /* 0x0000001005057890 */ /* 0x000fe2000fffe0ff */
[----:B------:R-:W-:Y:S01]  /*09e0*/  IADD3 R38, P1, PT, R18, 0x40, RZ ;  /* 0x0000004012267810 */ /* 0x000fe20007f3e0ff */
[----:B------:R-:W-:Y:S01]  /*09f0*/  IMAD.MOV.U32 R6, RZ, RZ, R22 ;  /* 0x000000ffff067224 */ /* 0x000fe200078e0016 */
[----:B------:R-:W-:Y:S01]  /*0a00*/  IADD3 R40, P0, PT, R22, 0x40, RZ ;  /* 0x0000004016287810 */ /* 0x000fe20007f1e0ff */
[----:B------:R-:W-:Y:S01]  /*0a10*/  UISETP.NE.AND UP0, UPT, UR5, URZ, UPT ;  /* 0x000000ff0500728c */ /* 0x000fe2000bf05270 */
[----:B------:R-:W-:Y:S01]  /*0a20*/  IADD3 R36, P2, PT, R20, 0x40, RZ ;  /* 0x0000004014247810 */ /* 0x000fe20007f5e0ff */
[----:B------:R-:W-:Y:S01]  /*0a30*/  IMAD.X R39, RZ, RZ, R19, P1 ;  /* 0x000000ffff277224 */ /* 0x000fe200008e0613 */
[----:B------:R-:W-:Y:S01]  /*0a40*/  IADD3.X R41, PT, PT, RZ, R23, RZ, P0, !PT ;  /* 0x00000017ff297210 */ /* 0x000fe200007fe4ff */
[----:B-1----:R-:W-:-:S02]  /*0a50*/  IMAD.MOV.U32 R7, RZ, RZ, R23 ;  /* 0x000000ffff077224 */ /* 0x002fc400078e0017 */
[--C-:B------:R-:W-:Y:S02]  /*0a60*/  IMAD.X R37, RZ, RZ, R21.reuse, P2 ;  /* 0x000000ffff257224 */ /* 0x100fe400010e0615 */
[----:B------:R-:W-:Y:S02]  /*0a70*/  IMAD.MOV.U32 R4, RZ, RZ, R20 ;  /* 0x000000ffff047224 */ /* 0x000fe400078e0014 */
[----:B------:R-:W-:Y:S02]  /*0a80*/  IMAD.MOV.U32 R5, RZ, RZ, R21 ;  /* 0x000000ffff057224 */ /* 0x000fe400078e0015 */
[----:B0-----:R-:W-:Y:S02]  /*0a90*/  IMAD.MOV.U32 R22, RZ, RZ, R40 ;  /* 0x000000ffff167224 */ /* 0x001fe400078e0028 */
[----:B------:R-:W-:Y:S02]  /*0aa0*/  IMAD.MOV.U32 R23, RZ, RZ, R41 ;  /* 0x000000ffff177224 */ /* 0x000fe400078e0029 */
[----:B--2---:R-:W-:-:S04]  /*0ab0*/  FMUL R3, R0, R3 ;  /* 0x0000000300037220 */ /* 0x004fc80000400000 */
[----:B---3--:R-:W-:Y:S01]  /*0ac0*/  FFMA R31, R2, UR8, R3 ;  /* 0x00000008021f7c23 */ /* 0x008fe20008000003 */
[----:B------:R-:W-:Y:S01]  /*0ad0*/  IMAD.MOV.U32 R2, RZ, RZ, R18 ;  /* 0x000000ffff027224 */ /* 0x000fe200078e0012 */
[----:B------:R-:W-:Y:S01]  /*0ae0*/  MOV R3, R19 ;  /* 0x0000001300037202 */ /* 0x000fe20000000f00 */
[----:B------:R-:W-:Y:S01]  /*0af0*/  IMAD.MOV.U32 R18, RZ, RZ, R38 ;  /* 0x000000ffff127224 */ /* 0x000fe200078e0026 */
[----:B------:R-:W-:Y:S01]  /*0b00*/  MOV R19, R39 ;  /* 0x0000002700137202 */ /* 0x000fe20000000f00 */
[----:B------:R0:W-:Y:S02]  /*0b10*/  STG.E desc[UR6][R20.64+0x3c], R31 ;  /* 0x00003c1f14007986 */ /* 0x0001e4000c101906 */
[----:B0-----:R-:W-:Y:S02]  /*0b20*/  IMAD.MOV.U32 R20, RZ, RZ, R36 ;  /* 0x000000ffff147224 */ /* 0x001fe400078e0024 */
[----:B------:R-:W-:Y:S01]  /*0b30*/  IMAD.MOV.U32 R21, RZ, RZ, R37 ;  /* 0x000000ffff157224 */ /* 0x000fe200078e0025 */
[----:B------:R-:W-:Y:S06]  /*0b40*/  BRA.U UP0, `(.L_x_2) ;  /* 0xfffffff9006c7547 */ /* 0x000fec000b83ffff */
[----:B------:R-:W-:Y:S01]  /*0b50*/  IADD3 R32, P1, PT, R4, 0x3c, RZ ;  /* 0x0000003c04207810 */ /* 0x000fe20007f3e0ff */
[----:B------:R-:W-:Y:S01]  /*0b60*/  IMAD.MOV.U32 R22, RZ, RZ, R40 ;  /* 0x000000ffff167224 */ /* 0x000fe200078e0028 */
[----:B------:R-:W-:Y:S01]  /*0b70*/  IADD3 R30, P2, PT, R2, 0x3c, RZ ;  /* 0x0000003c021e7810 */ /* 0x000fe20007f5e0ff */
[----:B------:R-:W-:Y:S01]  /*0b80*/  IMAD.MOV.U32 R23, RZ, RZ, R41 ;  /* 0x000000ffff177224 */ /* 0x000fe200078e0029 */
[----:B------:R-:W-:Y:S01]  /*0b90*/  IADD3 R34, P0, PT, R6, 0x3c, RZ ;  /* 0x0000003c06227810 */ /* 0x000fe20007f1e0ff */
[----:B------:R-:W-:Y:S01]  /*0ba0*/  IMAD.X R5, RZ, RZ, R5, P1 ;  /* 0x000000ffff057224 */ /* 0x000fe200008e0605 */
[----:B------:R-:W-:Y:S01]  /*0bb0*/  MOV R18, R38 ;  /* 0x0000002600127202 */ /* 0x000fe20000000f00 */
[----:B------:R-:W-:Y:S01]  /*0bc0*/  IMAD.X R3, RZ, RZ, R3, P2 ;  /* 0x000000ffff037224 */ /* 0x000fe200010e0603 */
[----:B------:R-:W-:Y:S01]  /*0bd0*/  IADD3.X R7, PT, PT, RZ, R7, RZ, P0, !PT ;  /* 0x00000007ff077210 */ /* 0x000fe200007fe4ff */
[----:B------:R-:W-:Y:S02]  /*0be0*/  IMAD.MOV.U32 R19, RZ, RZ, R39 ;  /* 0x000000ffff137224 */ /* 0x000fe400078e0027 */
[----:B------:R-:W-:-:S02]  /*0bf0*/  IMAD.MOV.U32 R20, RZ, RZ, R36 ;  /* 0x000000ffff147224 */ /* 0x000fc400078e0024 */
[----:B------:R-:W-:-:S07]  /*0c00*/  IMAD.MOV.U32 R21, RZ, RZ, R37 ;  /* 0x000000ffff157224 */ /* 0x000fce00078e0025 */
.L_x_1:
[----:B------:R-:W-:-:S13]  /*0c10*/  ISETP.NE.AND P0, PT, R13, RZ, PT ;  /* 0x000000ff0d00720c */ /* 0x000fda0003f05270 */
[----:B------:R-:W-:Y:S05]  /*0c20*/  @!P0 BRA `(.L_x_3) ;  /* 0x0000000800448947 */ /* 0x000fea0003800000 */
[----:B------:R-:W-:Y:S01]  /*0c30*/  VIADD R2, R13, 0xffffffff ;  /* 0xffffffff0d027836 */ /* 0x000fe20000000000 */
[----:B------:R-:W-:-:S04]  /*0c40*/  ISETP.NE.AND P0, PT, R11, RZ, PT ;  /* 0x000000ff0b00720c */ /* 0x000fc80003f05270 */
[----:B------:R-:W-:-:S13]  /*0c50*/  ISETP.GE.U32.AND P1, PT, R2, 0x7, PT ;  /* 0x000000070200780c */ /* 0x000fda0003f26070 */
[----:B------:R-:W-:Y:S05]  /*0c60*/  @!P1 BRA `(.L_x_4) ;  /* 0x0000000000ec9947 */ /* 0x000fea0003800000 */
[----:B------:R-:W2:Y:S01]  /*0c70*/  LDG.E R3, desc[UR6][R18.64] ;  /* 0x0000000612037981 */ /* 0x000ea2000c1e1900 */
[----:B------:R-:W0:Y:S03]  /*0c80*/  LDCU UR5, c[0x0][0x3c4] ;  /* 0x00007880ff0577ac */ /* 0x000e260008000800 */
        /* <DEDUP_REMOVED lines=34> */
[----:B-1----:R1:W3:Y:S04]  /*0eb0*/  LDG.E R5, desc[UR6][R18.64+0x1c] ;  /* 0x00001c0612057981 */ /* 0x0022e8000c1e1900 */
[----:B------:R-:W4:Y:S01]  /*0ec0*/  LDG.E R2, desc[UR6][R22.64+0x1c] ;  /* 0x00001c0616027981 */ /* 0x000f22000c1e1900 */
[----:B------:R-:W-:Y:S02]  /*0ed0*/  IADD3 R34, P1, PT, R22, 0x1c, RZ ;  /* 0x0000001c16227810 */ /* 0x000fe40007f3e0ff */
[----:B------:R-:W-:-:S02]  /*0ee0*/  IADD3 R4, P5, PT, R18, 0x20, RZ ;  /* 0x0000002012047810 */ /* 0x000fc40007fbe0ff */
[----:B------:R-:W-:Y:S01]  /*0ef0*/  IADD3 R6, P4, PT, R20, 0x20, RZ ;  /* 0x0000002014067810 */ /* 0x000fe20007f9e0ff */
[----:B--2---:R-:W-:Y:S01]  /*0f00*/  IMAD.X R7, RZ, RZ, R23, P1 ;  /* 0x000000ffff077224 */ /* 0x004fe200008e0617 */
[----:B------:R-:W-:Y:S01]  /*0f10*/  IADD3 R30, P2, PT, R18, 0x1c, RZ ;  /* 0x0000001c121e7810 */ /* 0x000fe20007f5e0ff */
[----:B-1----:R-:W-:Y:S01]  /*0f20*/  IMAD.MOV.U32 R18, RZ, RZ, R4 ;  /* 0x000000ffff127224 */ /* 0x002fe200078e0004 */
[----:B------:R-:W-:Y:S01]  /*0f30*/  IADD3 R32, P3, PT, R20, 0x1c, RZ ;  /* 0x0000001c14207810 */ /* 0x000fe20007f7e0ff */
[----:B------:R-:W-:Y:S02]  /*0f40*/  IMAD.X R33, RZ, RZ, R21, P4 ;  /* 0x000000ffff217224 */ /* 0x000fe400020e0615 */
[----:B0-----:R-:W-:Y:S02]  /*0f50*/  IMAD.X R3, RZ, RZ, R19, P2 ;  /* 0x000000ffff037224 */ /* 0x001fe400010e0613 */
[----:B---3--:R-:W-:-:S04]  /*0f60*/  FMUL R5, R0, R5 ;  /* 0x0000000500057220 */ /* 0x008fc80000400000 */
[----:B----4-:R-:W-:Y:S01]  /*0f70*/  FFMA R5, R2, UR5, R5 ;  /* 0x0000000502057c23 */ /* 0x010fe20008000005 */
[----:B------:R-:W-:-:S04]  /*0f80*/  IADD3 R2, P6, PT, R22, 0x20, RZ ;  /* 0x0000002016027810 */ /* 0x000fc80007fde0ff */
[----:B------:R-:W-:Y:S01]  /*0f90*/  IADD3.X R31, PT, PT, RZ, R23, RZ, P6, !PT ;  /* 0x00000017ff1f7210 */ /* 0x000fe200037fe4ff */
[----:B------:R-:W-:Y:S01]  /*0fa0*/  IMAD.X R23, RZ, RZ, R19, P5 ;  /* 0x000000ffff177224 */ /* 0x000fe200028e0613 */
[----:B------:R0:W-:Y:S01]  /*0fb0*/  STG.E desc[UR6][R20.64+0x1c], R5 ;  /* 0x00001c0514007986 */ /* 0x0001e2000c101906 */
[----:B------:R-:W-:Y:S02]  /*0fc0*/  IMAD.MOV.U32 R22, RZ, RZ, R2 ;  /* 0x000000ffff167224 */ /* 0x000fe400078e0002 */
[----:B------:R-:W-:Y:S02]  /*0fd0*/  IMAD.MOV.U32 R19, RZ, RZ, R23 ;  /* 0x000000ffff137224 */ /* 0x000fe400078e0017 */
[----:B------:R-:W-:Y:S01]  /*0fe0*/  IMAD.MOV.U32 R23, RZ, RZ, R31 ;  /* 0x000000ffff177224 */ /* 0x000fe200078e001f */
[----:B0-----:R-:W-:Y:S01]  /*0ff0*/  IADD3.X R5, PT, PT, RZ, R21, RZ, P3, !PT ;  /* 0x00000015ff057210 */ /* 0x001fe20001ffe4ff */
[----:B------:R-:W-:Y:S01]  /*1000*/  IMAD.MOV.U32 R21, RZ, RZ, R33 ;  /* 0x000000ffff157224 */ /* 0x000fe200078e0021 */
[----:B------:R-:W-:-:S07]  /*1010*/  MOV R20, R6 ;  /* 0x0000000600147202 */ /* 0x000fce0000000f00 */
.L_x_4:
        /* <DEDUP_REMOVED lines=15> */
[----:B------:R-:W-:Y:S04]  /*1110*/  STG.E desc[UR6][R20.64+0x4], R5 ;  /* 0x0000040514007986 */ /* 0x000fe8000c101906 */
[----:B------:R-:W2:Y:S04]  /*1120*/  LDG.E R7, desc[UR6][R18.64+0x8] ;  /* 0x0000080612077981 */ /* 0x000ea8000c1e1900 */
[----:B------:R-:W3:Y:S01]  /*1130*/  LDG.E R2, desc[UR6][R22.64+0x8] ;  /* 0x0000080616027981 */ /* 0x000ee2000c1e1900 */
[----:B--2---:R-:W-:-:S04]  /*1140*/  FMUL R7, R0, R7 ;  /* 0x0000000700077220 */ /* 0x004fc80000400000 */
[----:B---3--:R-:W-:-:S05]  /*1150*/  FFMA R7, R2, UR5, R7 ;  /* 0x0000000502077c23 */ /* 0x008fca0008000007 */
[----:B------:R1:W-:Y:S04]  /*1160*/  STG.E desc[UR6][R20.64+0x8], R7 ;  /* 0x0000080714007986 */ /* 0x0003e8000c101906 */
[----:B0-----:R0:W2:Y:S04]  /*1170*/  LDG.E R3, desc[UR6][R18.64+0xc] ;  /* 0x00000c0612037981 */ /* 0x0010a8000c1e1900 */
[----:B------:R-:W3:Y:S01]  /*1180*/  LDG.E R2, desc[UR6][R22.64+0xc] ;  /* 0x00000c0616027981 */ /* 0x000ee2000c1e1900 */
[----:B------:R-:W-:Y:S02]  /*1190*/  IADD3 R34, P1, PT, R22, 0xc, RZ ;  /* 0x0000000c16227810 */ /* 0x000fe40007f3e0ff */
[----:B------:R-:W-:-:S02]  /*11a0*/  IADD3 R4, P5, PT, R18, 0x10, RZ ;  /* 0x0000001012047810 */ /* 0x000fc40007fbe0ff */
[----:B------:R-:W-:Y:S01]  /*11b0*/  IADD3 R6, P4, PT, R20, 0x10, RZ ;  /* 0x0000001014067810 */ /* 0x000fe20007f9e0ff */
[----:B-1----:R-:W-:Y:S01]  /*11c0*/  IMAD.X R7, RZ, RZ, R23, P1 ;  /* 0x000000ffff077224 */ /* 0x002fe200008e0617 */
[----:B------:R-:W-:Y:S01]  /*11d0*/  IADD3 R30, P2, PT, R18, 0xc, RZ ;  /* 0x0000000c121e7810 */ /* 0x000fe20007f5e0ff */
[----:B0-----:R-:W-:Y:S01]  /*11e0*/  IMAD.MOV.U32 R18, RZ, RZ, R4 ;  /* 0x000000ffff127224 */ /* 0x001fe200078e0004 */
[----:B------:R-:W-:-:S05]  /*11f0*/  IADD3 R32, P3, PT, R20, 0xc, RZ ;  /* 0x0000000c14207810 */ /* 0x000fca0007f7e0ff */
[----:B------:R-:W-:Y:S02]  /*1200*/  IMAD.X R5, RZ, RZ, R21, P3 ;  /* 0x000000ffff057224 */ /* 0x000fe400018e0615 */
[----:B--2---:R-:W-:-:S04]  /*1210*/  FMUL R3, R0, R3 ;  /* 0x0000000300037220 */ /* 0x004fc80000400000 */
[----:B---3--:R-:W-:Y:S01]  /*1220*/  FFMA R31, R2, UR5, R3 ;  /* 0x00000005021f7c23 */ /* 0x008fe20008000003 */
[----:B------:R-:W-:Y:S01]  /*1230*/  IADD3 R2, P6, PT, R22, 0x10, RZ ;  /* 0x0000001016027810 */ /* 0x000fe20007fde0ff */
[----:B------:R-:W-:-:S03]  /*1240*/  IMAD.X R3, RZ, RZ, R19, P2 ;  /* 0x000000ffff037224 */ /* 0x000fc600010e0613 */
[----:B------:R0:W-:Y:S01]  /*1250*/  STG.E desc[UR6][R20.64+0xc], R31 ;  /* 0x00000c1f14007986 */ /* 0x0001e2000c101906 */
[----:B------:R-:W-:Y:S01]  /*1260*/  IMAD.X R33, RZ, RZ, R23, P6 ;  /* 0x000000ffff217224 */ /* 0x000fe200030e0617 */
[----:B------:R-:W-:Y:S01]  /*1270*/  IADD3.X R23, PT, PT, RZ, R19, RZ, P5, !PT ;  /* 0x00000013ff177210 */ /* 0x000fe20002ffe4ff */
[----:B------:R-:W-:-:S03]  /*1280*/  IMAD.MOV.U32 R22, RZ, RZ, R2 ;  /* 0x000000ffff167224 */ /* 0x000fc600078e0002 */
[----:B------:R-:W-:Y:S01]  /*1290*/  MOV R19, R23 ;  /* 0x0000001700137202 */ /* 0x000fe20000000f00 */
[----:B------:R-:W-:Y:S02]  /*12a0*/  IMAD.MOV.U32 R23, RZ, RZ, R33 ;  /* 0x000000ffff177224 */ /* 0x000fe400078e0021 */
[----:B0-----:R-:W-:Y:S02]  /*12b0*/  IMAD.X R31, RZ, RZ, R21, P4 ;  /* 0x000000ffff1f7224 */ /* 0x001fe400020e0615 */
[----:B------:R-:W-:Y:S02]  /*12c0*/  IMAD.MOV.U32 R20, RZ, RZ, R6 ;  /* 0x000000ffff147224 */ /* 0x000fe400078e0006 */
[----:B------:R-:W-:-:S07]  /*12d0*/  IMAD.MOV.U32 R21, RZ, RZ, R31 ;  /* 0x000000ffff157224 */ /* 0x000fce00078e001f */
.L_x_5:
[----:B------:R-:W-:Y:S05]  /*12e0*/  @!P0 BRA `(.L_x_3) ;  /* 0x0000000000948947 */ /* 0x000fea0003800000 */
[----:B------:R-:W2:Y:S01]  /*12f0*/  LDG.E R3, desc[UR6][R18.64] ;  /* 0x0000000612037981 */ /* 0x000ea2000c1e1900 */
[----:B------:R-:W0:Y:S03]  /*1300*/  LDCU UR5, c[0x0][0x3c4] ;  /* 0x00007880ff0577ac */ /* 0x000e260008000800 */
[----:B------:R-:W0:Y:S01]  /*1310*/  LDG.E R2, desc[UR6][R22.64] ;  /* 0x0000000616027981 */ /* 0x000e22000c1e1900 */
[----:B------:R-:W-:Y:S01]  /*1320*/  ISETP.NE.AND P0, PT, R9, 0x1, PT ;  /* 0x000000010900780c */ /* 0x000fe20003f05270 */
[----:B------:R-:W-:Y:S01]  /*1330*/  IMAD.MOV.U32 R7, RZ, RZ, R23 ;  /* 0x000000ffff077224 */ /* 0x000fe200078e0017 */
[----:B------:R-:W-:Y:S01]  /*1340*/  MOV R34, R22 ;  /* 0x0000001600227202 */ /* 0x000fe20000000f00 */
[----:B------:R-:W-:Y:S01]  /*1350*/  IMAD.MOV.U32 R30, RZ, RZ, R18 ;  /* 0x000000ffff1e7224 */ /* 0x000fe200078e0012 */
[----:B------:R-:W-:Y:S01]  /*1360*/  MOV R5, R21 ;  /* 0x0000001500057202 */ /* 0x000fe20000000f00 */
[----:B------:R-:W-:-:S02]  /*1370*/  IMAD.MOV.U32 R32, RZ, RZ, R20 ;  /* 0x000000ffff207224 */ /* 0x000fc400078e0014 */
[----:B--2---:R-:W-:-:S04]  /*1380*/  FMUL R3, R0, R3 ;  /* 0x0000000300037220 */ /* 0x004fc80000400000 */
[----:B0-----:R-:W-:Y:S01]  /*1390*/  FFMA R31, R2, UR5, R3 ;  /* 0x00000005021f7c23 */ /* 0x001fe20008000003 */
[----:B------:R-:W-:-:S04]  /*13a0*/  IMAD.MOV.U32 R3, RZ, RZ, R19 ;  /* 0x000000ffff037224 */ /* 0x000fc800078e0013 */
[----:B------:R0:W-:Y:S01]  /*13b0*/  STG.E desc[UR6][R20.64], R31 ;  /* 0x0000001f14007986 */ /* 0x0001e2000c101906 */
[----:B------:R-:W-:Y:S05]  /*13c0*/  @!P0 BRA `(.L_x_3) ;  /* 0x00000000005c8947 */ /* 0x000fea0003800000 */
[----:B------:R-:W2:Y:S04]  /*13d0*/  LDG.E R3, desc[UR6][R18.64+0x4] ;  /* 0x0000040612037981 */ /* 0x000ea8000c1e1900 */
[----:B------:R-:W3:Y:S01]  /*13e0*/  LDG.E R2, desc[UR6][R22.64+0x4] ;  /* 0x0000040616027981 */ /* 0x000ee2000c1e1900 */
[----:B------:R-:W-:Y:S01]  /*13f0*/  ISETP.NE.AND P0, PT, R9, 0x2, PT ;  /* 0x000000020900780c */ /* 0x000fe20003f05270 */
[----:B--2---:R-:W-:-:S04]  /*1400*/  FMUL R3, R0, R3 ;  /* 0x0000000300037220 */ /* 0x004fc80000400000 */
[----:B---3--:R-:W-:-:S05]  /*1410*/  FFMA R3, R2, UR5, R3 ;  /* 0x0000000502037c23 */ /* 0x008fca0008000003 */
[----:B------:R1:W-:Y:S04]  /*1420*/  STG.E desc[UR6][R20.64+0x4], R3 ;  /* 0x0000040314007986 */ /* 0x0003e8000c101906 */
[----:B------:R-:W2:Y:S04]  /*1430*/  @P0 LDG.E R5, desc[UR6][R18.64+0x8] ;  /* 0x0000080612050981 */ /* 0x000ea8000c1e1900 */
[----:B------:R-:W0:Y:S01]  /*1440*/  @P0 LDG.E R2, desc[UR6][R22.64+0x8] ;  /* 0x0000080616020981 */ /* 0x000e22000c1e1900 */
[----:B------:R-:W-:Y:S02]  /*1450*/  IADD3 R30, P2, PT, R18, 0x4, RZ ;  /* 0x00000004121e7810 */ /* 0x000fe40007f5e0ff */
[----:B------:R-:W-:-:S02]  /*1460*/  IADD3 R34, P3, PT, R22, 0x4, RZ ;  /* 0x0000000416227810 */ /* 0x000fc40007f7e0ff */
[----:B------:R-:W-:Y:S01]  /*1470*/  IADD3 R32, P1, PT, R20, 0x4, RZ ;  /* 0x0000000414207810 */ /* 0x000fe20007f3e0ff */
[----:B-1----:R-:W-:Y:S01]  /*1480*/  IMAD.X R3, RZ, RZ, R19, P2 ;  /* 0x000000ffff037224 */ /* 0x002fe200010e0613 */
[----:B------:R-:W-:Y:S01]  /*1490*/  @P0 IADD3 R30, P5, PT, R18, 0x8, RZ ;  /* 0x00000008121e0810 */ /* 0x000fe20007fbe0ff */
[----:B------:R-:W-:Y:S01]  /*14a0*/  IMAD.X R7, RZ, RZ, R23, P3 ;  /* 0x000000ffff077224 */ /* 0x000fe200018e0617 */
[----:B------:R-:W-:Y:S02]  /*14b0*/  @P0 IADD3 R32, P4, PT, R20, 0x8, RZ ;  /* 0x0000000814200810 */ /* 0x000fe40007f9e0ff */
[----:B------:R-:W-:Y:S01]  /*14c0*/  @P0 IADD3 R34, P6, PT, R22, 0x8, RZ ;  /* 0x0000000816220810 */ /* 0x000fe20007fde0ff */
[----:B------:R-:W-:-:S03]  /*14d0*/  @P0 IMAD.X R3, RZ, RZ, R19, P5 ;  /* 0x000000ffff030224 */ /* 0x000fc600028e0613 */
[----:B------:R-:W-:Y:S01]  /*14e0*/  @P0 IADD3.X R7, PT, PT, RZ, R23, RZ, P6, !PT ;  /* 0x00000017ff070210 */ /* 0x000fe200037fe4ff */
[----:B--2---:R-:W-:-:S04]  /*14f0*/  @P0 FMUL R5, R0, R5 ;  /* 0x0000000500050220 */ /* 0x004fc80000400000 */
[----:B0-----:R-:W-:Y:S01]  /*1500*/  @P0 FFMA R31, R2, UR5, R5 ;  /* 0x00000005021f0c23 */ /* 0x001fe20008000005 */
[--C-:B------:R-:W-:Y:S02]  /*1510*/  IMAD.X R5, RZ, RZ, R21.reuse, P1 ;  /* 0x000000ffff057224 */ /* 0x100fe400008e0615 */
[----:B------:R-:W-:Y:S02]  /*1520*/  @P0 IMAD.X R5, RZ, RZ, R21, P4 ;  /* 0x000000ffff050224 */ /* 0x000fe400020e0615 */
[----:B------:R1:W-:Y:S05]  /*1530*/  @P0 STG.E desc[UR6][R20.64+0x8], R31 ;  /* 0x0000081f14000986 */ /* 0x0003ea000c101906 */
.L_x_3:
[----:B------:R-:W2:Y:S01]  /*1540*/  LDG.E R19, desc[UR6][R28.64] ;  /* 0x000000061c137981 */ /* 0x000ea2000c1e1900 */
[----:B------:R-:W3:Y:S01]  /*1550*/  LDC R33, c[0x0][0x3bc] ;  /* 0x0000ef00ff217b82 */ /* 0x000ee20000000800 */
[----:B------:R-:W4:Y:S02]  /*1560*/  LDCU UR5, c[0x0][0x3c4] ;  /* 0x00007880ff0577ac */ /* 0x000f240008000800 */
[----:B------:R-:W4:Y:S01]  /*1570*/  LDG.E R2, desc[UR6][R26.64] ;  /* 0x000000061a027981 */ /* 0x000f22000c1e1900 */
[----:B------:R-:W-:Y:S01]  /*1580*/  IMAD.MOV.U32 R6, RZ, RZ, R34 ;  /* 0x000000ffff067224 */ /* 0x000fe200078e0022 */
[----:B------:R-:W-:Y:S01]  /*1590*/  UIADD3 UR4, UPT, UPT, UR4, 0x1, URZ ;  /* 0x0000000104047890 */ /* 0x000fe2000fffe0ff */
[----:B------:R-:W-:Y:S02]  /*15a0*/  IMAD.MOV.U32 R4, RZ, RZ, R32 ;  /* 0x000000ffff047224 */ /* 0x000fe400078e0020 */
[----:B---3--:R-:W-:Y:S01]  /*15b0*/  IMAD.WIDE R22, R33, 0x4, R6 ;  /* 0x0000000421167825 */ /* 0x008fe200078e0206 */
[----:B01----:R-:W-:-:S02]  /*15c0*/  SHF.R.S32.HI R31, RZ, 0x1f, R33 ;  /* 0x0000001fff1f7819 */ /* 0x003fc40000011421 */
[----:B------:R-:W-:-:S04]  /*15d0*/  IADD3 R16, P0, PT, R16, R33, RZ ;  /* 0x0000002110107210 */ /* 0x000fc80007f1e0ff */
[----:B------:R-:W-:Y:S02]  /*15e0*/  IADD3.X R17, PT, PT, R17, R31, RZ, P0, !PT ;  /* 0x0000001f11117210 */ /* 0x000fe400007fe4ff */
[----:B------:R-:W-:-:S04]  /*15f0*/  IADD3 R22, P0, PT, R22, -0x8, RZ ;  /* 0xfffffff816167810 */ /* 0x000fc80007f1e0ff */
[----:B------:R-:W-:Y:S01]  /*1600*/  IADD3.X R23, PT, PT, R23, -0x1, RZ, P0, !PT ;  /* 0xffffffff17177810 */ /* 0x000fe200007fe4ff */
[----:B--2---:R-:W-:Y:S01]  /*1610*/  FMUL R21, R0, R19 ;  /* 0x0000001300157220 */ /* 0x004fe20000400000 */
[----:B------:R-:W-:Y:S01]  /*1620*/  IADD3 R0, P1, PT, R14, R33, RZ ;  /* 0x000000210e007210 */ /* 0x000fe20007f3e0ff */
[----:B------:R-:W0:Y:S02]  /*1630*/  LDC.64 R18, c[0x0][0x3b0] ;  /* 0x0000ec00ff127b82 */ /* 0x000e240000000a00 */
[----:B----4-:R-:W-:Y:S01]  /*1640*/  FFMA R35, R2, UR5, R21 ;  /* 0x0000000502237c23 */ /* 0x010fe20008000015 */
[----:B------:R-:W-:Y:S02]  /*1650*/  IMAD.MOV.U32 R2, RZ, RZ, R30 ;  /* 0x000000ffff027224 */ /* 0x000fe400078e001e */
[C---:B------:R-:W-:Y:S02]  /*1660*/  IMAD.WIDE R20, R33.reuse, 0x4, R4 ;  /* 0x0000000421147825 */ /* 0x040fe400078e0204 */
[----:B------:R1:W-:Y:S02]  /*1670*/  STG.E desc[UR6][R24.64], R35 ;  /* 0x0000002318007986 */ /* 0x0003e4000c101906 */
[----:B------:R-:W-:Y:S01]  /*1680*/  IMAD.WIDE R36, R33, 0x4, R2 ;  /* 0x0000000421247825 */ /* 0x000fe200078e0202 */
[----:B------:R-:W-:-:S03]  /*1690*/  IADD3 R20, P2, PT, R20, -0x8, RZ ;  /* 0xfffffff814147810 */ /* 0x000fc60007f5e0ff */
[----:B------:R-:W-:Y:S01]  /*16a0*/  IMAD.X R31, R15, 0x1, R31, P1 ;  /* 0x000000010f1f7824 */ /* 0x000fe200008e061f */
[----:B------:R-:W-:Y:S02]  /*16b0*/  IADD3 R14, P1, PT, R36, -0x8, RZ ;  /* 0xfffffff8240e7810 */ /* 0x000fe40007f3e0ff */
[----:B------:R-:W-:Y:S02]  /*16c0*/  IADD3.X R21, PT, PT, R21, -0x1, RZ, P2, !PT ;  /* 0xffffffff15157810 */ /* 0x000fe400017fe4ff */
[----:B------:R-:W-:Y:S02]  /*16d0*/  IADD3.X R15, PT, PT, R37, -0x1, RZ, P1, !PT ;  /* 0xffffffff250f7810 */ /* 0x000fe40000ffe4ff */
[----:B0-----:R-:W-:Y:S01]  /*16e0*/  ISETP.NE.AND P0, PT, R19, UR4, PT ;  /* 0x0000000413007c0c */ /* 0x001fe2000bf05270 */
[----:B------:R-:W-:-:S04]  /*16f0*/  IMAD.WIDE R26, R18, 0x4, R26 ;  /* 0x00000004121a7825 */ /* 0x000fc800078e021a */
[----:B------:R-:W-:-:S04]  /*1700*/  IMAD.WIDE R28, R18, 0x4, R28 ;  /* 0x00000004121c7825 */ /* 0x000fc800078e021c */
[----:B-1----:R-:W-:-:S04]  /*1710*/  IMAD.WIDE R24, R18, 0x4, R24 ;  /* 0x0000000412187825 */ /* 0x002fc800078e0218 */
[----:B------:R-:W-:Y:S05]  /*1720*/  @!P0 EXIT ;  /* 0x000000000000894d */ /* 0x000fea0003800000 */
[----:B------:R-:W-:Y:S02]  /*1730*/  IMAD.MOV.U32 R18, RZ, RZ, R14 ;  /* 0x000000ffff127224 */ /* 0x000fe400078e000e */
[----:B------:R-:W-:Y:S01]  /*1740*/  IMAD.MOV.U32 R19, RZ, RZ, R15 ;  /* 0x000000ffff137224 */ /* 0x000fe200078e000f */
[----:B------:R-:W-:Y:S06]  /*1750*/  BRA `(.L_x_6) ;  /* 0xffffffe800c47947 */ /* 0x000fec000383ffff */
.L_x_0:
[C---:B------:R-:W-:Y:S01]  /*1760*/  IADD3 R4, PT, PT, R2.reuse, -0x2, RZ ;  /* 0xfffffffe02047810 */ /* 0x040fe20007ffe0ff */
[----:B------:R-:W-:-:S03]  /*1770*/  VIADD R5, R2, 0xffffffff ;  /* 0xffffffff02057836 */ /* 0x000fc60000000000 */
[----:B------:R-:W-:Y:S02]  /*1780*/  ISETP.GE.U32.AND P1, PT, R4, 0x3, PT ;  /* 0x000000030400780c */ /* 0x000fe40003f26070 */
[----:B------:R-:W-:-:S04]  /*1790*/  LOP3.LUT R2, R5, 0x3, RZ, 0xc0, !PT ;  /* 0x0000000305027812 */ /* 0x000fc800078ec0ff */
[----:B------:R-:W-:-:S07]  /*17a0*/  ISETP.NE.AND P0, PT, R2, RZ, PT ;  /* 0x000000ff0200720c */ /* 0x000fce0003f05270 */
[----:B------:R-:W-:Y:S06]  /*17b0*/  @!P1 BRA `(.L_x_7) ;  /* 0x0000000c001c9947 */ /* 0x000fec0003800000 */
[----:B------:R-:W-:Y:S01]  /*17c0*/  LOP3.LUT R4, R5, 0xfffffffc, RZ, 0xc0, !PT ;  /* 0xfffffffc05047812 */ /* 0x000fe200078ec0ff */
[----:B------:R-:W0:Y:S01]  /*17d0*/  LDCU.64 UR8, c[0x0][0x3a8] ;  /* 0x00007500ff0877ac */ /* 0x000e220008000a00 */
[----:B------:R-:W1:Y:S01]  /*17e0*/  LDCU.64 UR10, c[0x0][0x3c0] ;  /* 0x00007800ff0a77ac */ /* 0x000e620008000a00 */
[----:B------:R-:W-:-:S05]  /*17f0*/  UMOV UR4, URZ ;  /* 0x000000ff00047c82 */ /* 0x000fca0008000000 */
.L_x_8:
[----:B------:R-:W-:Y:S02]  /*1800*/  IMAD.MOV.U32 R18, RZ, RZ, R16 ;  /* 0x000000ffff127224 */ /* 0x000fe400078e0010 */
[----:B------:R-:W-:Y:S02]  /*1810*/  IMAD.MOV.U32 R19, RZ, RZ, R17 ;  /* 0x000000ffff137224 */ /* 0x000fe400078e0011 */
[----:B------:R-:W-:-:S03]  /*1820*/  IMAD.MOV.U32 R30, RZ, RZ, R0 ;  /* 0x000000ffff1e7224 */ /* 0x000fc600078e0000 */
[----:B--2---:R-:W2:Y:S04]  /*1830*/  LDG.E.U8 R6, desc[UR6][R18.64] ;  /* 0x0000000612067981 */ /* 0x004ea8000c1e1100 */
[----:B------:R-:W2:Y:S04]  /*1840*/  LDG.E.U8 R0, desc[UR6][R30.64] ;  /* 0x000000061e007981 */ /* 0x000ea8000c1e1100 */
[----:B------:R-:W3:Y:S04]  /*1850*/  LDG.E.U8 R8, desc[UR6][R30.64+0x1] ;  /* 0x000001061e087981 */ /* 0x000ee8000c1e1100 */
[----:B------:R-:W3:Y:S04]  /*1860*/  LDG.E.U8 R10, desc[UR6][R18.64+0x1] ;  /* 0x00000106120a7981 */ /* 0x000ee8000c1e1100 */
[----:B------:R-:W4:Y:S04]  /*1870*/  LDG.E.U8 R12, desc[UR6][R30.64+0x2] ;  /* 0x000002061e0c7981 */ /* 0x000f28000c1e1100 */
[----:B------:R-:W4:Y:S01]  /*1880*/  LDG.E.U8 R16, desc[UR6][R18.64+0x2] ;  /* 0x0000020612107981 */ /* 0x000f22000c1e1100 */
[----:B--2---:R-:W-:-:S02]  /*1890*/  VIMNMX.U16x2 R7, PT, PT, R0, R6, PT ;  /* 0x0000000600077248 */ /* 0x004fc40003fe0200 */
[----:B------:R-:W-:Y:S02]  /*18a0*/  VIMNMX.U16x2 R6, PT, PT, R0, R6, !PT ;  /* 0x0000000600067248 */ /* 0x000fe40007fe0200 */
[----:B------:R-:W-:Y:S02]  /*18b0*/  PRMT R0, R7, 0x7610, R0 ;  /* 0x0000761007007816 */ /* 0x000fe40000000000 */
[CC--:B---3--:R-:W-:Y:S02]  /*18c0*/  VIMNMX.U16x2 R9, PT, PT, R8.reuse, R10.reuse, PT ;  /* 0x0000000a08097248 */ /* 0x0c8fe40003fe0200 */
[----:B------:R-:W-:Y:S02]  /*18d0*/  VIMNMX.U16x2 R10, PT, PT, R8, R10, !PT ;  /* 0x0000000a080a7248 */ /* 0x000fe40007fe0200 */
[----:B------:R-:W-:Y:S01]  /*18e0*/  PRMT R7, R9, 0x7610, R7 ;  /* 0x0000761009077816 */ /* 0x000fe20000000007 */
[----:B------:R-:W-:Y:S01]  /*18f0*/  IMAD.MOV R9, RZ, RZ, -R0 ;  /* 0x000000ffff097224 */ /* 0x000fe200078e0a00 */
[----:B----4-:R-:W-:-:S02]  /*1900*/  VIMNMX.U16x2 R8, PT, PT, R12, R16, PT ;  /* 0x000000100c087248 */ /* 0x010fc40003fe0200 */
[----:B------:R-:W-:Y:S02]  /*1910*/  IADD3 R7, PT, PT, RZ, -R7, RZ ;  /* 0x80000007ff077210 */ /* 0x000fe40007ffe0ff */
[----:B------:R-:W-:Y:S01]  /*1920*/  VIMNMX.U16x2 R12, PT, PT, R12, R16, !PT ;  /* 0x000000100c0c7248 */ /* 0x000fe20007fe0200 */
[----:B------:R-:W-:Y:S01]  /*1930*/  IMAD.MOV R8, RZ, RZ, -R8 ;  /* 0x000000ffff087224 */ /* 0x000fe200078e0a08 */
[----:B------:R-:W-:Y:S02]  /*1940*/  PRMT R0, R10, 0x7610, R0 ;  /* 0x000076100a007816 */ /* 0x000fe40000000000 */
[----:B------:R-:W-:Y:S02]  /*1950*/  PRMT R9, R9, 0x7710, RZ ;  /* 0x0000771009097816 */ /* 0x000fe400000000ff */
[----:B------:R-:W-:Y:S02]  /*1960*/  PRMT R11, R7, 0x7710, RZ ;  /* 0x00007710070b7816 */ /* 0x000fe400000000ff */
[----:B------:R-:W-:Y:S01]  /*1970*/  PRMT R7, R12, 0x7610, R7 ;  /* 0x000076100c077816 */ /* 0x000fe20000000007 */
[----:B------:R-:W-:Y:S01]  /*1980*/  IMAD.IADD R6, R6, 0x1, R9 ;  /* 0x0000000106067824 */ /* 0x000fe200078e0209 */
[----:B------:R-:W-:Y:S01]  /*1990*/  PRMT R8, R8, 0x7710, RZ ;  /* 0x0000771008087816 */ /* 0x000fe200000000ff */
[----:B------:R-:W-:-:S03]  /*19a0*/  IMAD.IADD R0, R0, 0x1, R11 ;  /* 0x0000000100007824 */ /* 0x000fc600078e020b */
[----:B------:R-:W-:Y:S01]  /*19b0*/  LOP3.LUT R9, R6, 0xffff, RZ, 0xc0, !PT ;  /* 0x0000ffff06097812 */ /* 0x000fe200078ec0ff */
[----:B------:R-:W-:Y:S01]  /*19c0*/  IMAD.IADD R7, R7, 0x1, R8 ;  /* 0x0000000107077824 */ /* 0x000fe200078e0208 */
[----:B------:R-:W-:Y:S01]  /*19d0*/  LOP3.LUT R0, R0, 0xffff, RZ, 0xc0, !PT ;  /* 0x0000ffff00007812 */ /* 0x000fe200078ec0ff */
[----:B------:R-:W2:Y:S03]  /*19e0*/  LDG.E R8, desc[UR6][R26.64] ;  /* 0x000000061a087981 */ /* 0x000ea6000c1e1900 */
[----:B------:R-:W-:Y:S02]  /*19f0*/  LOP3.LUT R7, R7, 0xffff, RZ, 0xc0, !PT ;  /* 0x0000ffff07077812 */ /* 0x000fe400078ec0ff */
[----:B------:R-:W-:Y:S02]  /*1a00*/  LEA R0, R9, R0, 0x1 ;  /* 0x0000000009007211 */ /* 0x000fe400078e08ff */
[----:B------:R-:W3:Y:S03]  /*1a10*/  LDG.E R9, desc[UR6][R28.64] ;  /* 0x000000061c097981 */ /* 0x000ee6000c1e1900 */
[----:B------:R-:W-:-:S05]  /*1a20*/  IMAD.IADD R0, R7, 0x1, R0 ;  /* 0x0000000107007824 */ /* 0x000fca00078e0200 */
[----:B------:R-:W-:-:S04]  /*1a30*/  LOP3.LUT R0, R0, 0x1ffc, RZ, 0xc0, !PT ;  /* 0x00001ffc00007812 */ /* 0x000fc800078ec0ff */
[----:B0-----:R-:W-:-:S05]  /*1a40*/  IADD3 R6, P1, PT, R0, UR8, RZ ;  /* 0x0000000800067c10 */ /* 0x001fca000ff3e0ff */
[----:B------:R-:W-:-:S05]  /*1a50*/  IMAD.X R7, RZ, RZ, UR9, P1 ;  /* 0x00000009ff077e24 */ /* 0x000fca00088e06ff */
[----:B------:R-:W1:Y:S01]  /*1a60*/  LDG.E R6, desc[UR6][R6.64] ;  /* 0x0000000606067981 */ /* 0x000e62000c1e1900 */
[C---:B------:R-:W-:Y:S02]  /*1a70*/  IADD3 R22, P1, PT, R21.reuse, R18, RZ ;  /* 0x0000001215167210 */ /* 0x040fe40007f3e0ff */
[----:B------:R-:W-:-:S03]  /*1a80*/  IADD3 R18, P2, PT, R21, R30, RZ ;  /* 0x0000001e15127210 */ /* 0x000fc60007f5e0ff */
[C---:B------:R-:W-:Y:S02]  /*1a90*/  IMAD.X R23, R14.reuse, 0x1, R19, P1 ;  /* 0x000000010e177824 */ /* 0x040fe400008e0613 */
[----:B------:R-:W-:Y:S02]  /*1aa0*/  IMAD.X R19, R14, 0x1, R31, P2 ;  /* 0x000000010e137824 */ /* 0x000fe400010e061f */
[----:B-1----:R-:W-:-:S04]  /*1ab0*/  FMUL R0, R6, UR10 ;  /* 0x0000000a06007c20 */ /* 0x002fc80008400000 */
[----:B---3--:R-:W-:-:S04]  /*1ac0*/  FMUL R9, R0, R9 ;  /* 0x0000000900097220 */ /* 0x008fc80000400000 */
[----:B--2---:R-:W-:-:S05]  /*1ad0*/  FFMA R9, R8, UR11, R9 ;  /* 0x0000000b08097c23 */ /* 0x004fca0008000009 */
[----:B------:R0:W-:Y:S04]  /*1ae0*/  STG.E desc[UR6][R24.64], R9 ;  /* 0x0000000918007986 */ /* 0x0001e8000c101906 */
[----:B------:R-:W2:Y:S04]  /*1af0*/  LDG.E.U8 R0, desc[UR6][R18.64] ;  /* 0x0000000612007981 */ /* 0x000ea8000c1e1100 */
[----:B------:R-:W2:Y:S04]  /*1b00*/  LDG.E.U8 R6, desc[UR6][R22.64] ;  /* 0x0000000616067981 */ /* 0x000ea8000c1e1100 */
[----:B------:R-:W3:Y:S04]  /*1b10*/  LDG.E.U8 R8, desc[UR6][R18.64+0x1] ;  /* 0x0000010612087981 */ /* 0x000ee8000c1e1100 */
[----:B------:R-:W3:Y:S04]  /*1b20*/  LDG.E.U8 R10, desc[UR6][R22.64+0x1] ;  /* 0x00000106160a7981 */ /* 0x000ee8000c1e1100 */
[----:B------:R-:W4:Y:S04]  /*1b30*/  LDG.E.U8 R12, desc[UR6][R18.64+0x2] ;  /* 0x00000206120c7981 */ /* 0x000f28000c1e1100 */
[----:B------:R-:W4:Y:S01]  /*1b40*/  LDG.E.U8 R16, desc[UR6][R22.64+0x2] ;  /* 0x0000020616107981 */ /* 0x000f22000c1e1100 */
[----:B------:R-:W-:-:S04]  /*1b50*/  IMAD.WIDE R28, R3, 0x4, R28 ;  /* 0x00000004031c7825 */ /* 0x000fc800078e021c */
[----:B------:R-:W-:Y:S01]  /*1b60*/  IMAD.WIDE R26, R3, 0x4, R26 ;  /* 0x00000004031a7825 */ /* 0x000fe200078e021a */
[CC--:B--2---:R-:W-:Y:S02]  /*1b70*/  VIMNMX.U16x2 R7, PT, PT, R0.reuse, R6.reuse, PT ;  /* 0x0000000600077248 */ /* 0x0c4fe40003fe0200 */
[----:B------:R-:W-:Y:S02]  /*1b80*/  VIMNMX.U16x2 R6, PT, PT, R0, R6, !PT ;  /* 0x0000000600067248 */ /* 0x000fe40007fe0200 */
[----:B------:R-:W-:Y:S02]  /*1b90*/  PRMT R0, R7, 0x7610, R0 ;  /* 0x0000761007007816 */ /* 0x000fe40000000000 */
[----:B---3--:R-:W-:-:S04]  /*1ba0*/  VIMNMX.U16x2 R11, PT, PT, R8, R10, PT ;  /* 0x0000000a080b7248 */ /* 0x008fc80003fe0200 */
[----:B------:R-:W-:Y:S02]  /*1bb0*/  PRMT R7, R11, 0x7610, R7 ;  /* 0x000076100b077816 */ /* 0x000fe40000000007 */
[----:B------:R-:W-:Y:S02]  /*1bc0*/  VIMNMX.U16x2 R10, PT, PT, R8, R10, !PT ;  /* 0x0000000a080a7248 */ /* 0x000fe40007fe0200 */
[----:B----4-:R-:W-:Y:S01]  /*1bd0*/  VIMNMX.U16x2 R8, PT, PT, R12, R16, PT ;  /* 0x000000100c087248 */ /* 0x010fe20003fe0200 */
[----:B------:R-:W-:Y:S01]  /*1be0*/  IMAD.MOV R7, RZ, RZ, -R7 ;  /* 0x000000ffff077224 */ /* 0x000fe200078e0a07 */
[----:B0-----:R-:W-:Y:S02]  /*1bf0*/  IADD3 R9, PT, PT, RZ, -R0, RZ ;  /* 0x80000000ff097210 */ /* 0x001fe40007ffe0ff */
[----:B------:R-:W-:Y:S01]  /*1c00*/  PRMT R0, R10, 0x7610, R0 ;  /* 0x000076100a007816 */ /* 0x000fe20000000000 */
[----:B------:R-:W-:Y:S01]  /*1c10*/  IMAD.MOV R8, RZ, RZ, -R8 ;  /* 0x000000ffff087224 */ /* 0x000fe200078e0a08 */
[----:B------:R-:W-:-:S02]  /*1c20*/  PRMT R9, R9, 0x7710, RZ ;  /* 0x0000771009097816 */ /* 0x000fc400000000ff */
[----:B------:R-:W-:Y:S02]  /*1c30*/  PRMT R11, R7, 0x7710, RZ ;  /* 0x00007710070b7816 */ /* 0x000fe400000000ff */
[----:B------:R-:W-:Y:S01]  /*1c40*/  VIMNMX.U16x2 R12, PT, PT, R12, R16, !PT ;  /* 0x000000100c0c7248 */ /* 0x000fe20007fe0200 */
[----:B------:R-:W-:Y:S01]  /*1c50*/  IMAD.IADD R6, R6, 0x1, R9 ;  /* 0x0000000106067824 */ /* 0x000fe200078e0209 */
[----:B------:R-:W-:Y:S01]  /*1c60*/  PRMT R8, R8, 0x7710, RZ ;  /* 0x0000771008087816 */ /* 0x000fe200000000ff */
[----:B------:R-:W-:Y:S01]  /*1c70*/  IMAD.IADD R0, R0, 0x1, R11 ;  /* 0x0000000100007824 */ /* 0x000fe200078e020b */
[----:B------:R-:W-:Y:S02]  /*1c80*/  PRMT R7, R12, 0x7610, R7 ;  /* 0x000076100c077816 */ /* 0x000fe40000000007 */
[----:B------:R-:W-:Y:S01]  /*1c90*/  LOP3.LUT R9, R6, 0xffff, RZ, 0xc0, !PT ;  /* 0x0000ffff06097812 */ /* 0x000fe200078ec0ff */
[----:B------:R-:W2:Y:S01]  /*1ca0*/  LDG.E R12, desc[UR6][R26.64] ;  /* 0x000000061a0c7981 */ /* 0x000ea2000c1e1900 */
[----:B------:R-:W-:-:S02]  /*1cb0*/  IADD3 R7, PT, PT, R7, R8, RZ ;  /* 0x0000000807077210 */ /* 0x000fc40007ffe0ff */
[----:B------:R-:W-:Y:S02]  /*1cc0*/  LOP3.LUT R0, R0, 0xffff, RZ, 0xc0, !PT ;  /* 0x0000ffff00007812 */ /* 0x000fe400078ec0ff */
[----:B------:R-:W-:-:S03]  /*1cd0*/  LOP3.LUT R7, R7, 0xffff, RZ, 0xc0, !PT ;  /* 0x0000ffff07077812 */ /* 0x000fc600078ec0ff */
[----:B------:R-:W-:-:S04]  /*1ce0*/  IMAD R0, R9, 0x2, R0 ;  /* 0x0000000209007824 */ /* 0x000fc800078e0200 */
[----:B------:R-:W-:Y:S02]  /*1cf0*/  IMAD.IADD R0, R7, 0x1, R0 ;  /* 0x0000000107007824 */ /* 0x000fe400078e0200 */
[----:B------:R-:W3:Y:S03]  /*1d00*/  LDG.E R7, desc[UR6][R28.64] ;  /* 0x000000061c077981 */ /* 0x000ee6000c1e1900 */
[----:B------:R-:W-:-:S04]  /*1d10*/  LOP3.LUT R0, R0, 0x1ffc, RZ, 0xc0, !PT ;  /* 0x00001ffc00007812 */ /* 0x000fc800078ec0ff */
[----:B------:R-:W-:-:S05]  /*1d20*/  IADD3 R10, P1, PT, R0, UR8, RZ ;  /* 0x00000008000a7c10 */ /* 0x000fca000ff3e0ff */
[----:B------:R-:W-:-:S05]  /*1d30*/  IMAD.X R11, RZ, RZ, UR9, P1 ;  /* 0x00000009ff0b7e24 */ /* 0x000fca00088e06ff */
[----:B------:R-:W4:Y:S01]  /*1d40*/  LDG.E R10, desc[UR6][R10.64] ;  /* 0x000000060a0a7981 */ /* 0x000f22000c1e1900 */
[-C--:B------:R-:W-:Y:S02]  /*1d50*/  IADD3 R8, P1, PT, R22, R21.reuse, RZ ;  /* 0x0000001516087210 */ /* 0x080fe40007f3e0ff */
[----:B------:R-:W-:-:S03]  /*1d60*/  IADD3 R6, P2, PT, R18, R21, RZ ;  /* 0x0000001512067210 */ /* 0x000fc60007f5e0ff */
[----:B------:R-:W-:Y:S02]  /*1d70*/  IMAD.X R9, R14, 0x1, R23, P1 ;  /* 0x000000010e097824 */ /* 0x000fe400008e0617 */
[----:B----4-:R-:W-:-:S04]  /*1d80*/  FMUL R0, R10, UR10 ;  /* 0x0000000a0a007c20 */ /* 0x010fc80008400000 */
[----:B---3--:R-:W-:Y:S01]  /*1d90*/  FMUL R13, R0, R7 ;  /* 0x00000007000d7220 */ /* 0x008fe20000400000 */
[----:B------:R-:W-:Y:S01]  /*1da0*/  IMAD.WIDE R10, R3, 0x4, R24 ;  /* 0x00000004030a7825 */ /* 0x000fe200078e0218 */
[----:B------:R-:W-:-:S03]  /*1db0*/  IADD3.X R7, PT, PT, R14, R19, RZ, P2, !PT ;  /* 0x000000130e077210 */ /* 0x000fc600017fe4ff */
        /* <DEDUP_REMOVED lines=8> */
[----:B------:R-:W-:Y:S01]  /*1e40*/  IMAD.WIDE R24, R3, 0x4, R26 ;  /* 0x0000000403187825 */ /* 0x000fe200078e021a */
[----:B--2---:R-:W-:-:S02]  /*1e50*/  VIMNMX.U16x2 R15, PT, PT, R0, R12, PT ;  /* 0x0000000c000f7248 */ /* 0x004fc40003fe0200 */
[----:B------:R-:W-:Y:S02]  /*1e60*/  VIMNMX.U16x2 R12, PT, PT, R0, R12, !PT ;  /* 0x0000000c000c7248 */ /* 0x000fe40007fe0200 */
[----:B------:R-:W-:Y:S02]  /*1e70*/  PRMT R0, R15, 0x7610, R0 ;  /* 0x000076100f007816 */ /* 0x000fe40000000000 */
[CC--:B---3--:R-:W-:Y:S02]  /*1e80*/  VIMNMX.U16x2 R17, PT, PT, R16.reuse, R18.reuse, PT ;  /* 0x0000001210117248 */ /* 0x0c8fe40003fe0200 */
[----:B------:R-:W-:Y:S02]  /*1e90*/  VIMNMX.U16x2 R18, PT, PT, R16, R18, !PT ;  /* 0x0000001210127248 */ /* 0x000fe40007fe0200 */
[----:B0-----:R-:W-:Y:S02]  /*1ea0*/  PRMT R13, R17, 0x7610, R13 ;  /* 0x00007610110d7816 */ /* 0x001fe4000000000d */
[----:B----4-:R-:W-:-:S03]  /*1eb0*/  VIMNMX.U16x2 R16, PT, PT, R20, R22, PT ;  /* 0x0000001614107248 */ /* 0x010fc60003fe0200 */
[----:B------:R-:W-:Y:S01]  /*1ec0*/  IMAD.MOV R13, RZ, RZ, -R13 ;  /* 0x000000ffff0d7224 */ /* 0x000fe200078e0a0d */
[----:B------:R-:W-:Y:S01]  /*1ed0*/  PRMT R15, R16, 0x7610, R15 ;  /* 0x00007610100f7816 */ /* 0x000fe2000000000f */
[--C-:B------:R-:W-:Y:S01]  /*1ee0*/  IMAD.MOV R16, RZ, RZ, -R0.reuse ;  /* 0x000000ffff107224 */ /* 0x100fe200078e0a00 */
[----:B------:R-:W-:Y:S02]  /*1ef0*/  PRMT R0, R18, 0x7610, R0 ;  /* 0x0000761012007816 */ /* 0x000fe40000000000 */
[----:B------:R-:W-:Y:S01]  /*1f00*/  VIMNMX.U16x2 R20, PT, PT, R20, R22, !PT ;  /* 0x0000001614147248 */ /* 0x000fe20007fe0200 */
[----:B------:R-:W-:Y:S01]  /*1f10*/  IMAD.MOV R18, RZ, RZ, -R15 ;  /* 0x000000ffff127224 */ /* 0x000fe200078e0a0f */
[----:B------:R-:W-:Y:S02]  /*1f20*/  PRMT R15, R16, 0x7710, RZ ;  /* 0x00007710100f7816 */ /* 0x000fe400000000ff */
[----:B------:R-:W-:Y:S02]  /*1f30*/  PRMT R17, R13, 0x7710, RZ ;  /* 0x000077100d117816 */ /* 0x000fe400000000ff */
[----:B------:R-:W-:Y:S01]  /*1f40*/  PRMT R13, R20, 0x7610, R13 ;  /* 0x00007610140d7816 */ /* 0x000fe2000000000d */
[----:B------:R-:W-:Y:S01]  /*1f50*/  IMAD.IADD R12, R12, 0x1, R15 ;  /* 0x000000010c0c7824 */ /* 0x000fe200078e020f */
[----:B------:R-:W-:-:S02]  /*1f60*/  PRMT R16, R18, 0x7710, RZ ;  /* 0x0000771012107816 */ /* 0x000fc400000000ff */
[----:B------:R-:W-:Y:S02]  /*1f70*/  IADD3 R0, PT, PT, R0, R17, RZ ;  /* 0x0000001100007210 */ /* 0x000fe40007ffe0ff */
[----:B------:R-:W-:Y:S01]  /*1f80*/  LOP3.LUT R15, R12, 0xffff, RZ, 0xc0, !PT ;  /* 0x0000ffff0c0f7812 */ /* 0x000fe200078ec0ff */
[----:B------:R-:W-:Y:S01]  /*1f90*/  IMAD.IADD R13, R13, 0x1, R16 ;  /* 0x000000010d0d7824 */ /* 0x000fe200078e0210 */
[----:B------:R-:W-:-:S04]  /*1fa0*/  LOP3.LUT R0, R0, 0xffff, RZ, 0xc0, !PT ;  /* 0x0000ffff00007812 */ /* 0x000fc800078ec0ff */
[----:B------:R-:W-:Y:S01]  /*1fb0*/  LOP3.LUT R13, R13, 0xffff, RZ, 0xc0, !PT ;  /* 0x0000ffff0d0d7812 */ /* 0x000fe200078ec0ff */
[----:B------:R-:W-:Y:S02]  /*1fc0*/  IMAD R0, R15, 0x2, R0 ;  /* 0x000000020f007824 */ /* 0x000fe400078e0200 */
[----:B------:R-:W-:Y:S01]  /*1fd0*/  IMAD.WIDE R22, R3, 0x4, R28 ;  /* 0x0000000403167825 */ /* 0x000fe200078e021c */
[----:B------:R-:W2:Y:S03]  /*1fe0*/  LDG.E R15, desc[UR6][R24.64] ;  /* 0x00000006180f7981 */ /* 0x000ea6000c1e1900 */
[----:B------:R-:W-:Y:S01]  /*1ff0*/  IMAD.IADD R0, R13, 0x1, R0 ;  /* 0x000000010d007824 */ /* 0x000fe200078e0200 */
[----:B------:R-:W3:Y:S04]  /*2000*/  LDG.E R17, desc[UR6][R22.64] ;  /* 0x0000000616117981 */ /* 0x000ee8000c1e1900 */
[----:B------:R-:W-:-:S04]  /*2010*/  LOP3.LUT R0, R0, 0x1ffc, RZ, 0xc0, !PT ;  /* 0x00001ffc00007812 */ /* 0x000fc800078ec0ff */
[----:B------:R-:W-:-:S04]  /*2020*/  IADD3 R12, P1, PT, R0, UR8, RZ ;  /* 0x00000008000c7c10 */ /* 0x000fc8000ff3e0ff */
[----:B------:R-:W-:-:S05]  /*2030*/  IADD3.X R13, PT, PT, RZ, UR9, RZ, P1, !PT ;  /* 0x00000009ff0d7c10 */ /* 0x000fca0008ffe4ff */
[----:B------:R-:W4:Y:S01]  /*2040*/  LDG.E R12, desc[UR6][R12.64] ;  /* 0x000000060c0c7981 */ /* 0x000f22000c1e1900 */
[-C--:B------:R-:W-:Y:S02]  /*2050*/  IADD3 R8, P1, PT, R8, R21.reuse, RZ ;  /* 0x0000001508087210 */ /* 0x080fe40007f3e0ff */
[----:B------:R-:W-:Y:S01]  /*2060*/  IADD3 R6, P2, PT, R6, R21, RZ ;  /* 0x0000001506067210 */ /* 0x000fe20007f5e0ff */
[----:B------:R-:W-:-:S04]  /*2070*/  IMAD.WIDE R26, R3, 0x4, R10 ;  /* 0x00000004031a7825 */ /* 0x000fc800078e020a */
[C---:B------:R-:W-:Y:S02]  /*2080*/  IMAD.X R9, R14.reuse, 0x1, R9, P1 ;  /* 0x000000010e097824 */ /* 0x040fe400008e0609 */
[----:B------:R-:W-:Y:S02]  /*2090*/  IMAD.X R7, R14, 0x1, R7, P2 ;  /* 0x000000010e077824 */ /* 0x000fe400010e0607 */
[----:B----4-:R-:W-:-:S04]  /*20a0*/  FMUL R0, R12, UR10 ;  /* 0x0000000a0c007c20 */ /* 0x010fc80008400000 */
        /* <DEDUP_REMOVED lines=15> */
[----:B------:R-:W-:Y:S01]  /*21a0*/  PRMT R11, R13, 0x7610, R11 ;  /* 0x000076100d0b7816 */ /* 0x000fe2000000000b */
[--C-:B------:R-:W-:Y:S01]  /*21b0*/  IMAD.MOV R13, RZ, RZ, -R0.reuse ;  /* 0x000000ffff0d7224 */ /* 0x100fe200078e0a00 */
[----:B------:R-:W-:Y:S02]  /*21c0*/  VIMNMX.U16x2 R16, PT, PT, R12, R16, !PT ;  /* 0x000000100c107248 */ /* 0x000fe40007fe0200 */
[----:B----4-:R-:W-:Y:S02]  /*21d0*/  VIMNMX.U16x2 R12, PT, PT, R18, R20, PT ;  /* 0x00000014120c7248 */ /* 0x010fe40003fe0200 */
[----:B------:R-:W-:Y:S02]  /*21e0*/  IADD3 R11, PT, PT, RZ, -R11, RZ ;  /* 0x8000000bff0b7210 */ /* 0x000fe40007ffe0ff */
[----:B------:R-:W-:Y:S01]  /*21f0*/  PRMT R0, R16, 0x7610, R0 ;  /* 0x0000761010007816 */ /* 0x000fe20000000000 */
[----:B------:R-:W-:Y:S01]  /*2200*/  IMAD.MOV R12, RZ, RZ, -R12 ;  /* 0x000000ffff0c7224 */ /* 0x000fe200078e0a0c */
[----:B------:R-:W-:-:S02]  /*2210*/  PRMT R13, R13, 0x7710, RZ ;  /* 0x000077100d0d7816 */ /* 0x000fc400000000ff */
[----:B0-----:R-:W-:Y:S02]  /*2220*/  PRMT R15, R11, 0x7710, RZ ;  /* 0x000077100b0f7816 */ /* 0x001fe400000000ff */
[----:B------:R-:W-:Y:S01]  /*2230*/  VIMNMX.U16x2 R18, PT, PT, R18, R20, !PT ;  /* 0x0000001412127248 */ /* 0x000fe20007fe0200 */
[----:B------:R-:W-:Y:S01]  /*2240*/  IMAD.IADD R10, R10, 0x1, R13 ;  /* 0x000000010a0a7824 */ /* 0x000fe200078e020d */
[----:B------:R-:W-:Y:S01]  /*2250*/  PRMT R12, R12, 0x7710, RZ ;  /* 0x000077100c0c7816 */ /* 0x000fe200000000ff */
[----:B------:R-:W-:Y:S01]  /*2260*/  IMAD.IADD R0, R0, 0x1, R15 ;  /* 0x0000000100007824 */ /* 0x000fe200078e020f */
[----:B------:R-:W-:Y:S01]  /*2270*/  PRMT R11, R18, 0x7610, R11 ;  /* 0x00007610120b7816 */ /* 0x000fe2000000000b */
[----:B------:R-:W2:Y:S01]  /*2280*/  LDG.E R15, desc[UR6][R24.64] ;  /* 0x00000006180f7981 */ /* 0x000ea2000c1e1900 */
[----:B------:R-:W-:Y:S02]  /*2290*/  LOP3.LUT R13, R10, 0xffff, RZ, 0xc0, !PT ;  /* 0x0000ffff0a0d7812 */ /* 0x000fe400078ec0ff */
        /* <DEDUP_REMOVED lines=10> */
[----:B------:R-:W-:-:S06]  /*2340*/  UIADD3 UR4, UPT, UPT, UR4, 0x4, URZ ;  /* 0x0000000404047890 */ /* 0x000fcc000fffe0ff */
[----:B------:R-:W-:Y:S02]  /*2350*/  ISETP.NE.AND P1, PT, R4, UR4, PT ;  /* 0x0000000404007c0c */ /* 0x000fe4000bf25270 */
[----:B------:R-:W-:Y:S01]  /*2360*/  IADD3 R16, P2, PT, R8, R21, RZ ;  /* 0x0000001508107210 */ /* 0x000fe20007f5e0ff */
[----:B------:R-:W-:-:S03]  /*2370*/  IMAD.WIDE R28, R3, 0x4, R22 ;  /* 0x00000004031c7825 */ /* 0x000fc600078e0216 */
[----:B------:R-:W-:Y:S01]  /*2380*/  IADD3.X R17, PT, PT, R14, R9, RZ, P2, !PT ;  /* 0x000000090e117210 */ /* 0x000fe200017fe4ff */
[----:B----4-:R-:W-:-:S04]  /*2390*/  FMUL R0, R12, UR10 ;  /* 0x0000000a0c007c20 */ /* 0x010fc80008400000 */
[----:B---3--:R-:W-:Y:S01]  /*23a0*/  FMUL R0, R0, R11 ;  /* 0x0000000b00007220 */ /* 0x008fe20000400000 */
[----:B------:R-:W-:-:S04]  /*23b0*/  IMAD.WIDE R10, R3, 0x4, R26 ;  /* 0x00000004030a7825 */ /* 0x000fc800078e021a */
[----:B--2---:R-:W-:Y:S01]  /*23c0*/  FFMA R15, R15, UR11, R0 ;  /* 0x0000000b0f0f7c23 */ /* 0x004fe20008000000 */
[----:B------:R-:W-:Y:S01]  /*23d0*/  IADD3 R0, P3, PT, R6, R21, RZ ;  /* 0x0000001506007210 */ /* 0x000fe20007f7e0ff */
[----:B------:R-:W-:-:S03]  /*23e0*/  IMAD.WIDE R26, R3, 0x4, R24 ;  /* 0x00000004031a7825 */ /* 0x000fc600078e0218 */
[----:B------:R2:W-:Y:S01]  /*23f0*/  STG.E desc[UR6][R10.64], R15 ;  /* 0x0000000f0a007986 */ /* 0x0005e2000c101906 */
[----:B------:R-:W-:Y:S02]  /*2400*/  IMAD.X R31, R14, 0x1, R7, P3 ;  /* 0x000000010e1f7824 */ /* 0x000fe400018e0607 */
[----:B------:R-:W-:Y:S01]  /*2410*/  IMAD.WIDE R24, R3, 0x4, R10 ;  /* 0x0000000403187825 */ /* 0x000fe200078e020a */
[----:B------:R-:W-:Y:S06]  /*2420*/  @P1 BRA `(.L_x_8) ;  /* 0xfffffff000f41947 */ /* 0x000fec000383ffff */
.L_x_7:
[----:B------:R-:W-:Y:S05]  /*2430*/  @!P0 EXIT ;  /* 0x000000000000894d */ /* 0x000fea0003800000 */
[----:B------:R-:W-:Y:S02]  /*2440*/  ISETP.NE.AND P1, PT, R2, 0x1, PT ;  /* 0x000000010200780c */ /* 0x000fe40003f25270 */
[----:B------:R-:W-:-:S04]  /*2450*/  LOP3.LUT R5, R5, 0x1, RZ, 0xc0, !PT ;  /* 0x0000000105057812 */ /* 0x000fc800078ec0ff */
[----:B------:R-:W-:-:S07]  /*2460*/  ISETP.NE.U32.AND P0, PT, R5, 0x1, PT ;  /* 0x000000010500780c */ /* 0x000fce0003f05070 */
[----:B------:R-:W-:Y:S06]  /*2470*/  @!P1 BRA `(.L_x_9) ;  /* 0x0000000400889947 */ /* 0x000fec0003800000 */
[----:B------:R-:W-:Y:S01]  /*2480*/  IMAD.MOV.U32 R30, RZ, RZ, R0 ;  /* 0x000000ffff1e7224 */ /* 0x000fe200078e0000 */
[----:B------:R-:W3:Y:S01]  /*2490*/  LDG.E.U8 R4, desc[UR6][R16.64] ;  /* 0x0000000610047981 */ /* 0x000ee2000c1e1100 */
[----:B------:R-:W0:Y:S03]  /*24a0*/  LDCU.64 UR4, c[0x0][0x3a8] ;  /* 0x00007500ff0477ac */ /* 0x000e260008000a00 */
[----:B------:R-:W3:Y:S01]  /*24b0*/  LDG.E.U8 R2, desc[UR6][R30.64] ;  /* 0x000000061e027981 */ /* 0x000ee2000c1e1100 */
[----:B------:R-:W1:Y:S03]  /*24c0*/  LDCU.64 UR8, c[0x0][0x3c0] ;  /* 0x00007800ff0877ac */ /* 0x000e660008000a00 */
[----:B------:R-:W4:Y:S04]  /*24d0*/  LDG.E.U8 R6, desc[UR6][R30.64+0x1] ;  /* 0x000001061e067981 */ /* 0x000f28000c1e1100 */
[----:B------:R-:W4:Y:S04]  /*24e0*/  LDG.E.U8 R8, desc[UR6][R16.64+0x1] ;  /* 0x0000010610087981 */ /* 0x000f28000c1e1100 */
[----:B--2---:R-:W2:Y:S04]  /*24f0*/  LDG.E.U8 R10, desc[UR6][R30.64+0x2] ;  /* 0x000002061e0a7981 */ /* 0x004ea8000c1e1100 */
[----:B------:R-:W2:Y:S01]  /*2500*/  LDG.E.U8 R12, desc[UR6][R16.64+0x2] ;  /* 0x00000206100c7981 */ /* 0x000ea2000c1e1100 */
[----:B---3--:R-:W-:-:S02]  /*2510*/  VIMNMX.U16x2 R5, PT, PT, R2, R4, PT ;  /* 0x0000000402057248 */ /* 0x008fc40003fe0200 */
[----:B------:R-:W-:Y:S02]  /*2520*/  VIMNMX.U16x2 R4, PT, PT, R2, R4, !PT ;  /* 0x0000000402047248 */ /* 0x000fe40007fe0200 */
[----:B------:R-:W-:Y:S02]  /*2530*/  PRMT R2, R5, 0x7610, R2 ;  /* 0x0000761005027816 */ /* 0x000fe40000000002 */
[CC--:B----4-:R-:W-:Y:S02]  /*2540*/  VIMNMX.U16x2 R7, PT, PT, R6.reuse, R8.reuse, PT ;  /* 0x0000000806077248 */ /* 0x0d0fe40003fe0200 */
[----:B------:R-:W-:Y:S02]  /*2550*/  VIMNMX.U16x2 R6, PT, PT, R6, R8, !PT ;  /* 0x0000000806067248 */ /* 0x000fe40007fe0200 */
[----:B------:R-:W-:Y:S02]  /*2560*/  PRMT R5, R7, 0x7610, R5 ;  /* 0x0000761007057816 */ /* 0x000fe40000000005 */
[----:B--2---:R-:W-:-:S02]  /*2570*/  VIMNMX.U16x2 R8, PT, PT, R10, R12, PT ;  /* 0x0000000c0a087248 */ /* 0x004fc40003fe0200 */
[----:B------:R-:W-:Y:S02]  /*2580*/  IADD3 R9, PT, PT, RZ, -R5, RZ ;  /* 0x80000005ff097210 */ /* 0x000fe40007ffe0ff */
[----:B------:R-:W-:Y:S01]  /*2590*/  PRMT R7, R8, 0x7610, R7 ;  /* 0x0000761008077816 */ /* 0x000fe20000000007 */
[----:B------:R-:W-:Y:S01]  /*25a0*/  IMAD.MOV R8, RZ, RZ, -R2 ;  /* 0x000000ffff087224 */ /* 0x000fe200078e0a02 */
[----:B------:R-:W-:-:S03]  /*25b0*/  VIMNMX.U16x2 R12, PT, PT, R10, R12, !PT ;  /* 0x0000000c0a0c7248 */ /* 0x000fc60007fe0200 */
[----:B------:R-:W-:Y:S01]  /*25c0*/  IMAD.MOV R10, RZ, RZ, -R7 ;  /* 0x000000ffff0a7224 */ /* 0x000fe200078e0a07 */
[----:B------:R-:W-:Y:S02]  /*25d0*/  PRMT R5, R8, 0x7710, RZ ;  /* 0x0000771008057816 */ /* 0x000fe400000000ff */
[----:B------:R-:W-:Y:S02]  /*25e0*/  PRMT R7, R9, 0x7710, RZ ;  /* 0x0000771009077816 */ /* 0x000fe400000000ff */
[----:B------:R-:W-:Y:S01]  /*25f0*/  PRMT R2, R12, 0x7610, R2 ;  /* 0x000076100c027816 */ /* 0x000fe20000000002 */
[----:B------:R-:W-:Y:S01]  /*2600*/  IMAD.IADD R4, R4, 0x1, R5 ;  /* 0x0000000104047824 */ /* 0x000fe200078e0205 */
[----:B------:R-:W-:Y:S01]  /*2610*/  PRMT R9, R10, 0x7710, RZ ;  /* 0x000077100a097816 */ /* 0x000fe200000000ff */
[----:B------:R-:W-:Y:S02]  /*2620*/  IMAD.IADD R6, R6, 0x1, R7 ;  /* 0x0000000106067824 */ /* 0x000fe400078e0207 */
[----:B------:R-:W2:Y:S01]  /*2630*/  LDG.E R7, desc[UR6][R28.64] ;  /* 0x000000061c077981 */ /* 0x000ea2000c1e1900 */
[----:B------:R-:W-:-:S02]  /*2640*/  IADD3 R2, PT, PT, R2, R9, RZ ;  /* 0x0000000902027210 */ /* 0x000fc40007ffe0ff */
[----:B------:R-:W-:Y:S02]  /*2650*/  LOP3.LUT R5, R4, 0xffff, RZ, 0xc0, !PT ;  /* 0x0000ffff04057812 */ /* 0x000fe400078ec0ff */
[----:B------:R-:W-:Y:S02]  /*2660*/  LOP3.LUT R6, R6, 0xffff, RZ, 0xc0, !PT ;  /* 0x0000ffff06067812 */ /* 0x000fe400078ec0ff */
[----:B------:R-:W-:-:S03]  /*2670*/  LOP3.LUT R2, R2, 0xffff, RZ, 0xc0, !PT ;  /* 0x0000ffff02027812 */ /* 0x000fc600078ec0ff */
[----:B------:R-:W-:Y:S02]  /*2680*/  IMAD R5, R5, 0x2, R6 ;  /* 0x0000000205057824 */ /* 0x000fe400078e0206 */
[----:B------:R-:W3:Y:S02]  /*2690*/  LDG.E R6, desc[UR6][R26.64] ;  /* 0x000000061a067981 */ /* 0x000ee4000c1e1900 */
[----:B------:R-:W-:-:S05]  /*26a0*/  IMAD.IADD R2, R2, 0x1, R5 ;  /* 0x0000000102027824 */ /* 0x000fca00078e0205 */
[----:B------:R-:W-:-:S04]  /*26b0*/  LOP3.LUT R2, R2, 0x1ffc, RZ, 0xc0, !PT ;  /* 0x00001ffc02027812 */ /* 0x000fc800078ec0ff */
[----:B0-----:R-:W-:-:S05]  /*26c0*/  IADD3 R4, P1, PT, R2, UR4, RZ ;  /* 0x0000000402047c10 */ /* 0x001fca000ff3e0ff */
[----:B------:R-:W-:-:S05]  /*26d0*/  IMAD.X R5, RZ, RZ, UR5, P1 ;  /* 0x00000005ff057e24 */ /* 0x000fca00088e06ff */
[----:B------:R-:W1:Y:S01]  /*26e0*/  LDG.E R4, desc[UR6][R4.64] ;  /* 0x0000000604047981 */ /* 0x000e62000c1e1900 */
[-C--:B------:R-:W-:Y:S02]  /*26f0*/  IADD3 R12, P2, PT, R0, R21.reuse, RZ ;  /* 0x00000015000c7210 */ /* 0x080fe40007f5e0ff */
[----:B------:R-:W-:-:S03]  /*2700*/  IADD3 R16, P1, PT, R16, R21, RZ ;  /* 0x0000001510107210 */ /* 0x000fc60007f3e0ff */
[C---:B------:R-:W-:Y:S01]  /*2710*/  IMAD.X R13, R14.reuse, 0x1, R31, P2 ;  /* 0x000000010e0d7824 */ /* 0x040fe200010e061f */
[----:B------:R-:W-:Y:S01]  /*2720*/  IADD3.X R17, PT, PT, R14, R17, RZ, P1, !PT ;  /* 0x000000110e117210 */ /* 0x000fe20000ffe4ff */
[----:B-1----:R-:W-:-:S04]  /*2730*/  FMUL R2, R4, UR8 ;  /* 0x0000000804027c20 */ /* 0x002fc80008400000 */
[----:B--2---:R-:W-:-:S04]  /*2740*/  FMUL R7, R2, R7 ;  /* 0x0000000702077220 */ /* 0x004fc80000400000 */
[----:B---3--:R-:W-:-:S05]  /*2750*/  FFMA R7, R6, UR9, R7 ;  /* 0x0000000906077c23 */ /* 0x008fca0008000007 */
        /* <DEDUP_REMOVED lines=12> */
[CC--:B---3--:R-:W-:Y:S02]  /*2820*/  VIMNMX.U16x2 R9, PT, PT, R4.reuse, R6.reuse, PT ;  /* 0x0000000604097248 */ /* 0x0c8fe40003fe0200 */
[----:B------:R-:W-:Y:S02]  /*2830*/  VIMNMX.U16x2 R11, PT, PT, R4, R6, !PT ;  /* 0x00000006040b7248 */ /* 0x000fe40007fe0200 */
[----:B------:R-:W-:-:S02]  /*2840*/  PRMT R4, R9, 0x7610, R4 ;  /* 0x0000761009047816 */ /* 0x000fc40000000004 */
[----:B----4-:R-:W-:-:S03]  /*2850*/  VIMNMX.U16x2 R6, PT, PT, R8, R10, PT ;  /* 0x0000000a08067248 */ /* 0x010fc60003fe0200 */
[----:B------:R-:W-:Y:S01]  /*2860*/  IMAD.MOV R4, RZ, RZ, -R4 ;  /* 0x000000ffff047224 */ /* 0x000fe200078e0a04 */
[----:B------:R-:W-:Y:S01]  /*2870*/  PRMT R5, R6, 0x7610, R5 ;  /* 0x0000761006057816 */ /* 0x000fe20000000005 */
[--C-:B------:R-:W-:Y:S01]  /*2880*/  IMAD.MOV R6, RZ, RZ, -R0.reuse ;  /* 0x000000ffff067224 */ /* 0x100fe200078e0a00 */
[----:B------:R-:W-:Y:S02]  /*2890*/  VIMNMX.U16x2 R8, PT, PT, R8, R10, !PT ;  /* 0x0000000a08087248 */ /* 0x000fe40007fe0200 */
[----:B------:R-:W-:Y:S02]  /*28a0*/  IADD3 R9, PT, PT, RZ, -R5, RZ ;  /* 0x80000005ff097210 */ /* 0x000fe40007ffe0ff */
[----:B------:R-:W-:Y:S02]  /*28b0*/  PRMT R0, R11, 0x7610, R0 ;  /* 0x000076100b007816 */ /* 0x000fe40000000000 */
[----:B------:R-:W-:Y:S02]  /*28c0*/  PRMT R5, R6, 0x7710, RZ ;  /* 0x0000771006057816 */ /* 0x000fe400000000ff */
[----:B0-----:R-:W-:-:S02]  /*28d0*/  PRMT R7, R4, 0x7710, RZ ;  /* 0x0000771004077816 */ /* 0x001fc400000000ff */
        /* <DEDUP_REMOVED lines=9> */
[----:B------:R-:W-:-:S05]  /*2970*/  LEA R5, R5, R0, 0x1 ;  /* 0x0000000005057211 */ /* 0x000fca00078e08ff */
[----:B------:R-:W-:Y:S02]  /*2980*/  IMAD.IADD R4, R4, 0x1, R5 ;  /* 0x0000000104047824 */ /* 0x000fe400078e0205 */
[----:B------:R0:W3:Y:S03]  /*2990*/  LDG.E R5, desc[UR6][R28.64] ;  /* 0x000000061c057981 */ /* 0x0000e6000c1e1900 */
[----:B------:R-:W-:-:S04]  /*29a0*/  LOP3.LUT R4, R4, 0x1ffc, RZ, 0xc0, !PT ;  /* 0x00001ffc04047812 */ /* 0x000fc800078ec0ff */
[----:B------:R-:W-:-:S05]  /*29b0*/  IADD3 R6, P1, PT, R4, UR4, RZ ;  /* 0x0000000404067c10 */ /* 0x000fca000ff3e0ff */
[----:B------:R-:W-:-:S05]  /*29c0*/  IMAD.X R7, RZ, RZ, UR5, P1 ;  /* 0x00000005ff077e24 */ /* 0x000fca00088e06ff */
[----:B------:R-:W4:Y:S01]  /*29d0*/  LDG.E R6, desc[UR6][R6.64] ;  /* 0x0000000606067981 */ /* 0x000f22000c1e1900 */
[----:B------:R-:W-:Y:S01]  /*29e0*/  IADD3 R16, P1, PT, R16, R21, RZ ;  /* 0x0000001510107210 */ /* 0x000fe20007f3e0ff */
[----:B0-----:R-:W-:-:S04]  /*29f0*/  IMAD.WIDE R28, R3, 0x4, R28 ;  /* 0x00000004031c7825 */ /* 0x001fc800078e021c */
[----:B------:R-:W-:Y:S02]  /*2a00*/  IMAD.X R17, R14, 0x1, R17, P1 ;  /* 0x000000010e117824 */ /* 0x000fe400008e0611 */
[----:B------:R-:W-:-:S04]  /*2a10*/  IMAD.WIDE R26, R3, 0x4, R26 ;  /* 0x00000004031a7825 */ /* 0x000fc800078e021a */
[----:B----4-:R-:W-:-:S04]  /*2a20*/  FMUL R0, R6, UR8 ;  /* 0x0000000806007c20 */ /* 0x010fc80008400000 */
[----:B---3--:R-:W-:Y:S01]  /*2a30*/  FMUL R9, R0, R5 ;  /* 0x0000000500097220 */ /* 0x008fe20000400000 */
[----:B------:R-:W-:-:S04]  /*2a40*/  IMAD.WIDE R4, R3, 0x4, R24 ;  /* 0x0000000403047825 */ /* 0x000fc800078e0218 */
[----:B--2---:R-:W-:-:S05]  /*2a50*/  FFMA R9, R2, UR9, R9 ;  /* 0x0000000902097c23 */ /* 0x004fca0008000009 */
[----:B------:R0:W-:Y:S01]  /*2a60*/  STG.E desc[UR6][R4.64], R9 ;  /* 0x0000000904007986 */ /* 0x0001e2000c101906 */
[----:B------:R-:W-:Y:S01]  /*2a70*/  IADD3 R0, P2, PT, R12, R21, RZ ;  /* 0x000000150c007210 */ /* 0x000fe20007f5e0ff */
[----:B------:R-:W-:-:S03]  /*2a80*/  IMAD.WIDE R24, R3, 0x4, R4 ;  /* 0x0000000403187825 */ /* 0x000fc600078e0204 */
[----:B------:R-:W-:-:S09]  /*2a90*/  IADD3.X R31, PT, PT, R14, R13, RZ, P2, !PT ;  /* 0x0000000d0e1f7210 */ /* 0x000fd200017fe4ff */
.L_x_9:
[----:B------:R-:W-:Y:S01]  /*2aa0*/  IMAD.MOV.U32 R30, RZ, RZ, R0 ;  /* 0x000000ffff1e7224 */ /* 0x000fe200078e0000 */
[----:B------:R-:W-:Y:S06]  /*2ab0*/  @P0 EXIT ;  /* 0x000000000000094d */ /* 0x000fec0003800000 */
[----:B------:R-:W3:Y:S01]  /*2ac0*/  LDG.E.U8 R6, desc[UR6][R30.64] ;  /* 0x000000061e067981 */ /* 0x000ee2000c1e1100 */
[----:B------:R-:W1:Y:S03]  /*2ad0*/  LDCU.64 UR4, c[0x0][0x3a8] ;  /* 0x00007500ff0477ac */ /* 0x000e660008000a00 */
[----:B------:R-:W3:Y:S04]  /*2ae0*/  LDG.E.U8 R8, desc[UR6][R16.64] ;  /* 0x0000000610087981 */ /* 0x000ee8000c1e1100 */
[----:B------:R-:W4:Y:S04]  /*2af0*/  LDG.E.U8 R0, desc[UR6][R30.64+0x1] ;  /* 0x000001061e007981 */ /* 0x000f28000c1e1100 */
[----:B------:R-:W4:Y:S04]  /*2b00*/  LDG.E.U8 R2, desc[UR6][R16.64+0x1] ;  /* 0x0000010610027981 */ /* 0x000f28000c1e1100 */
[----:B0-----:R-:W5:Y:S04]  /*2b10*/  LDG.E.U8 R4, desc[UR6][R30.64+0x2] ;  /* 0x000002061e047981 */ /* 0x001f68000c1e1100 */
[----:B--2---:R-:W5:Y:S04]  /*2b20*/  LDG.E.U8 R10, desc[UR6][R16.64+0x2] ;  /* 0x00000206100a7981 */ /* 0x004f68000c1e1100 */
[----:B------:R-:W2:Y:S04]  /*2b30*/  LDG.E R29, desc[UR6][R28.64] ;  /* 0x000000061c1d7981 */ /* 0x000ea8000c1e1900 */
[----:B------:R-:W2:Y:S01]  /*2b40*/  LDG.E R26, desc[UR6][R26.64] ;  /* 0x000000061a1a7981 */ /* 0x000ea2000c1e1900 */
[----:B---3--:R-:W-:-:S02]  /*2b50*/  VIMNMX.U16x2 R3, PT, PT, R6, R8, PT ;  /* 0x0000000806037248 */ /* 0x008fc40003fe0200 */
[----:B------:R-:W-:Y:S02]  /*2b60*/  VIMNMX.U16x2 R6, PT, PT, R6, R8, !PT ;  /* 0x0000000806067248 */ /* 0x000fe40007fe0200 */
[CC--:B----4-:R-:W-:Y:S02]  /*2b70*/  VIMNMX.U16x2 R5, PT, PT, R0.reuse, R2.reuse, PT ;  /* 0x0000000200057248 */ /* 0x0d0fe40003fe0200 */
[----:B------:R-:W-:Y:S02]  /*2b80*/  VIMNMX.U16x2 R7, PT, PT, R0, R2, !PT ;  /* 0x0000000200077248 */ /* 0x000fe40007fe0200 */
[----:B------:R-:W-:Y:S02]  /*2b90*/  PRMT R0, R3, 0x7610, R0 ;  /* 0x0000761003007816 */ /* 0x000fe40000000000 */
[----:B------:R-:W-:Y:S02]  /*2ba0*/  PRMT R3, R5, 0x7610, R3 ;  /* 0x0000761005037816 */ /* 0x000fe40000000003 */
[----:B-----5:R-:W-:-:S02]  /*2bb0*/  VIMNMX.U16x2 R8, PT, PT, R4, R10, PT ;  /* 0x0000000a04087248 */ /* 0x020fc40003fe0200 */
[----:B------:R-:W-:Y:S02]  /*2bc0*/  VIMNMX.U16x2 R10, PT, PT, R4, R10, !PT ;  /* 0x0000000a040a7248 */ /* 0x000fe40007fe0200 */
[----:B------:R-:W-:Y:S01]  /*2bd0*/  PRMT R2, R6, 0x7610, R2 ;  /* 0x0000761006027816 */ /* 0x000fe20000000002 */
[----:B------:R-:W-:Y:S01]  /*2be0*/  IMAD.MOV R6, RZ, RZ, -R0 ;  /* 0x000000ffff067224 */ /* 0x000fe200078e0a00 */
[----:B------:R-:W-:Y:S01]  /*2bf0*/  PRMT R4, R7, 0x7610, R4 ;  /* 0x0000761007047816 */ /* 0x000fe20000000004 */
[----:B------:R-:W-:Y:S01]  /*2c00*/  IMAD.MOV R7, RZ, RZ, -R3 ;  /* 0x000000ffff077224 */ /* 0x000fe200078e0a03 */
[----:B------:R-:W-:Y:S02]  /*2c10*/  PRMT R5, R8, 0x7610, R5 ;  /* 0x0000761008057816 */ /* 0x000fe40000000005 */
[----:B------:R-:W-:Y:S02]  /*2c20*/  PRMT R3, R6, 0x7710, RZ ;  /* 0x0000771006037816 */ /* 0x000fe400000000ff */
[----:B------:R-:W-:-:S02]  /*2c30*/  IADD3 R8, PT, PT, RZ, -R5, RZ ;  /* 0x80000005ff087210 */ /* 0x000fc40007ffe0ff */
[----:B------:R-:W-:Y:S01]  /*2c40*/  PRMT R5, R7, 0x7710, RZ ;  /* 0x0000771007057816 */ /* 0x000fe200000000ff */
[----:B------:R-:W-:Y:S01]  /*2c50*/  IMAD.IADD R2, R2, 0x1, R3 ;  /* 0x0000000102027824 */ /* 0x000fe200078e0203 */
[----:B------:R-:W-:Y:S02]  /*2c60*/  PRMT R0, R10, 0x7610, R0 ;  /* 0x000076100a007816 */ /* 0x000fe40000000000 */
[----:B------:R-:W-:Y:S01]  /*2c70*/  PRMT R7, R8, 0x7710, RZ ;  /* 0x0000771008077816 */ /* 0x000fe200000000ff */
[----:B------:R-:W-:Y:S01]  /*2c80*/  IMAD.IADD R4, R4, 0x1, R5 ;  /* 0x0000000104047824 */ /* 0x000fe200078e0205 */
[----:B------:R-:W-:-:S03]  /*2c90*/  LOP3.LUT R3, R2, 0xffff, RZ, 0xc0, !PT ;  /* 0x0000ffff02037812 */ /* 0x000fc600078ec0ff */
[----:B------:R-:W-:Y:S01]  /*2ca0*/  IMAD.IADD R0, R0, 0x1, R7 ;  /* 0x0000000100007824 */ /* 0x000fe200078e0207 */
[----:B------:R-:W-:-:S04]  /*2cb0*/  LOP3.LUT R4, R4, 0xffff, RZ, 0xc0, !PT ;  /* 0x0000ffff04047812 */ /* 0x000fc800078ec0ff */
[----:B------:R-:W-:Y:S02]  /*2cc0*/  LOP3.LUT R0, R0, 0xffff, RZ, 0xc0, !PT ;  /* 0x0000ffff00007812 */ /* 0x000fe400078ec0ff */
[----:B------:R-:W-:-:S05]  /*2cd0*/  LEA R3, R3, R4, 0x1 ;  /* 0x0000000403037211 */ /* 0x000fca00078e08ff */
[----:B------:R-:W-:-:S05]  /*2ce0*/  IMAD.IADD R0, R0, 0x1, R3 ;  /* 0x0000000100007824 */ /* 0x000fca00078e0203 */
[----:B------:R-:W-:-:S04]  /*2cf0*/  LOP3.LUT R0, R0, 0x1ffc, RZ, 0xc0, !PT ;  /* 0x00001ffc00007812 */ /* 0x000fc800078ec0ff */
[----:B-1----:R-:W-:-:S05]  /*2d00*/  IADD3 R2, P0, PT, R0, UR4, RZ ;  /* 0x0000000400027c10 */ /* 0x002fca000ff1e0ff */
[----:B------:R-:W-:Y:S01]  /*2d10*/  IMAD.X R3, RZ, RZ, UR5, P0 ;  /* 0x00000005ff037e24 */ /* 0x000fe200080e06ff */
[----:B------:R-:W0:Y:S04]  /*2d20*/  LDCU.64 UR4, c[0x0][0x3c0] ;  /* 0x00007800ff0477ac */ /* 0x000e280008000a00 */
[----:B------:R-:W0:Y:S02]  /*2d30*/  LDG.E R2, desc[UR6][R2.64] ;  /* 0x0000000602027981 */ /* 0x000e24000c1e1900 */
[----:B0-----:R-:W-:-:S04]  /*2d40*/  FMUL R0, R2, UR4 ;  /* 0x0000000402007c20 */ /* 0x001fc80008400000 */
[----:B--2---:R-:W-:-:S04]  /*2d50*/  FMUL R5, R0, R29 ;  /* 0x0000001d00057220 */ /* 0x004fc80000400000 */
[----:B------:R-:W-:-:S05]  /*2d60*/  FFMA R5, R26, UR5, R5 ;  /* 0x000000051a057c23 */ /* 0x000fca0008000005 */
[----:B------:R-:W-:Y:S01]  /*2d70*/  STG.E desc[UR6][R24.64], R5 ;  /* 0x0000000518007986 */ /* 0x000fe2000c101906 */
[----:B------:R-:W-:Y:S05]  /*2d80*/  EXIT ;  /* 0x000000000000794d */ /* 0x000fea0003800000 */
.L_x_10:
[----:B------:R-:W-:-:S00]  /*2d90*/  BRA `(.L_x_10) ;  /* 0xfffffffc00fc7947 */ /* 0x000fc0000383ffff */
[----:B------:R-:W-:-:S00]  /*2da0*/  NOP ;  /* 0x0000000000007918 */ /* 0x000fc00000000000 */
        /* <DEDUP_REMOVED lines=13> */
.L_x_11:


//--------------------- .nv.shared.reserved.0     --------------------------
	.section	.nv.shared.reserved.0,"aw",@nobits
	.weak		__nv_reservedSMEM_offset_0_alias
	.size		__nv_reservedSMEM_offset_0_alias, 0, 64
	.other		__nv_reservedSMEM_offset_0_alias,@"STO_CUDA_RESERVED_SHARED STV_DEFAULT"
__nv_reservedSMEM_offset_0_alias:
	.zero		0
	.zero		64


//--------------------- .nv.constant0._Z12secondKernelPhPfS0_S0_S0_S0_iiiiff --------------------------
	.section	.nv.constant0._Z12secondKernelPhPfS0_S0_S0_S0_iiiiff,"a",@progbits
	.sectionflags	@""
	.align	4
.nv.constant0._Z12secondKernelPhPfS0_S0_S0_S0_iiiiff:
	.zero		968


//--------------------- SYMBOLS --------------------------

	.type		.nv.reservedSmem.offset0,@object
	.size		.nv.reservedSmem.offset0,0x4
